//
// Generated by NVIDIA NVVM Compiler
//
// Compiler Build ID: CL-36424714
// Cuda compilation tools, release 13.0, V13.0.88
// Based on NVVM 20.0.0
//

.version 9.0
.target sm_100
.address_size 64

	// .globl	binary_add_forward

.visible .entry binary_add_forward(
	.param .align 1 .b8 binary_add_forward_param_0[1],
	.param .u64 binary_add_forward_param_1,
	.param .u64 binary_add_forward_param_2,
	.param .u64 .ptr .align 1 binary_add_forward_param_3,
	.param .u64 .ptr .align 1 binary_add_forward_param_4,
	.param .u64 .ptr .align 1 binary_add_forward_param_5,
	.param .u64 .ptr .align 1 binary_add_forward_param_6,
	.param .u64 .ptr .align 1 binary_add_forward_param_7,
	.param .u64 .ptr .align 1 binary_add_forward_param_8,
	.param .u64 .ptr .align 1 binary_add_forward_param_9
)
{
	.reg .pred 	%p<13>;
	.reg .b32 	%r<60>;
	.reg .b32 	%f<4>;
	.reg .b64 	%rd<99>;

	ld.param.u64 	%rd49, [binary_add_forward_param_1];
	ld.param.u64 	%rd42, [binary_add_forward_param_2];
	ld.param.u64 	%rd50, [binary_add_forward_param_3];
	ld.param.u64 	%rd43, [binary_add_forward_param_4];
	ld.param.u64 	%rd44, [binary_add_forward_param_5];
	ld.param.u64 	%rd45, [binary_add_forward_param_6];
	ld.param.u64 	%rd46, [binary_add_forward_param_7];
	ld.param.u64 	%rd47, [binary_add_forward_param_8];
	ld.param.u64 	%rd48, [binary_add_forward_param_9];
	cvta.to.global.u64 	%rd1, %rd50;
	mov.u32 	%r20, %ctaid.x;
	mov.u32 	%r21, %ntid.x;
	mov.u32 	%r22, %tid.x;
	mad.lo.s32 	%r23, %r20, %r21, %r22;
	cvt.u64.u32 	%rd2, %r23;
	setp.le.u64 	%p1, %rd49, %rd2;
	@%p1 bra 	$L__BB0_25;
	setp.eq.s64 	%p2, %rd42, 0;
	mov.b32 	%r52, 0;
	@%p2 bra 	$L__BB0_12;
	cvta.to.global.u64 	%rd3, %rd48;
	mov.b32 	%r51, 0;
	mov.b64 	%rd88, 0;
	cvt.u32.u64 	%r28, %rd2;
	mov.u32 	%r52, %r51;
$L__BB0_3:
	shl.b64 	%rd52, %rd88, 3;
	add.s64 	%rd53, %rd1, %rd52;
	ld.global.u64 	%rd6, [%rd53];
	add.s64 	%rd54, %rd3, %rd52;
	ld.global.u64 	%rd7, [%rd54];
	setp.eq.s64 	%p3, %rd7, 0;
	mov.b32 	%r53, 0;
	@%p3 bra 	$L__BB0_11;
	and.b64  	%rd55, %rd7, -4294967296;
	setp.ne.s64 	%p4, %rd55, 0;
	@%p4 bra 	$L__BB0_6;
	cvt.u32.u64 	%r27, %rd7;
	div.u32 	%r29, %r28, %r27;
	cvt.u64.u32 	%rd89, %r29;
	bra.uni 	$L__BB0_7;
$L__BB0_6:
	div.u64 	%rd89, %rd2, %rd7;
$L__BB0_7:
	and.b64  	%rd56, %rd6, -4294967296;
	setp.ne.s64 	%p5, %rd56, 0;
	@%p5 bra 	$L__BB0_9;
	cvt.u32.u64 	%r30, %rd6;
	cvt.u32.u64 	%r31, %rd89;
	rem.u32 	%r32, %r31, %r30;
	cvt.u64.u32 	%rd90, %r32;
	bra.uni 	$L__BB0_10;
$L__BB0_9:
	rem.u64 	%rd90, %rd89, %rd6;
$L__BB0_10:
	cvt.u32.u64 	%r53, %rd90;
$L__BB0_11:
	cvt.u32.u64 	%r33, %rd6;
	mad.lo.s32 	%r52, %r52, %r33, %r53;
	add.s32 	%r51, %r51, 1;
	cvt.u64.u32 	%rd88, %r51;
	setp.gt.u64 	%p6, %rd42, %rd88;
	@%p6 bra 	$L__BB0_3;
$L__BB0_12:
	setp.eq.s64 	%p7, %rd42, 0;
	cvta.to.global.u64 	%rd4, %rd44;
	mov.b32 	%r54, 0;
	mov.b64 	%rd92, 0;
	mov.u32 	%r55, %r52;
	mov.u32 	%r56, %r54;
	@%p7 bra 	$L__BB0_16;
$L__BB0_13:
	not.b64 	%rd58, %rd92;
	add.s64 	%rd59, %rd42, %rd58;
	cvt.u64.u32 	%rd19, %r55;
	and.b64  	%rd20, %rd59, 4294967295;
	shl.b64 	%rd60, %rd59, 3;
	and.b64  	%rd61, %rd60, 34359738360;
	add.s64 	%rd62, %rd1, %rd61;
	ld.global.u64 	%rd21, [%rd62];
	and.b64  	%rd63, %rd21, -4294967296;
	setp.ne.s64 	%p8, %rd63, 0;
	@%p8 bra 	$L__BB0_19;
	cvt.u32.u64 	%r35, %rd21;
	cvt.u32.u64 	%r36, %rd19;
	div.u32 	%r37, %r36, %r35;
	mul.lo.s32 	%r38, %r37, %r35;
	sub.s32 	%r39, %r36, %r38;
	cvt.u64.u32 	%rd93, %r37;
	cvt.u64.u32 	%rd94, %r39;
	bra.uni 	$L__BB0_20;
$L__BB0_15:
	cvt.u64.u32 	%rd92, %r56;
$L__BB0_16:
	setp.eq.s64 	%p10, %rd42, 0;
	cvta.to.global.u64 	%rd17, %rd46;
	mov.b32 	%r57, 0;
	mov.b64 	%rd98, 0;
	mov.u32 	%r59, %r57;
	@%p10 bra 	$L__BB0_24;
$L__BB0_17:
	not.b64 	%rd69, %rd98;
	add.s64 	%rd70, %rd42, %rd69;
	cvt.u64.u32 	%rd30, %r52;
	and.b64  	%rd31, %rd70, 4294967295;
	shl.b64 	%rd71, %rd70, 3;
	and.b64  	%rd72, %rd71, 34359738360;
	add.s64 	%rd73, %rd1, %rd72;
	ld.global.u64 	%rd32, [%rd73];
	and.b64  	%rd74, %rd32, -4294967296;
	setp.ne.s64 	%p11, %rd74, 0;
	@%p11 bra 	$L__BB0_21;
	cvt.u32.u64 	%r43, %rd32;
	cvt.u32.u64 	%r44, %rd30;
	div.u32 	%r45, %r44, %r43;
	mul.lo.s32 	%r46, %r45, %r43;
	sub.s32 	%r47, %r44, %r46;
	cvt.u64.u32 	%rd96, %r45;
	cvt.u64.u32 	%rd97, %r47;
	bra.uni 	$L__BB0_22;
$L__BB0_19:
	div.u64 	%rd93, %rd19, %rd21;
	mul.lo.s64 	%rd64, %rd93, %rd21;
	sub.s64 	%rd94, %rd19, %rd64;
$L__BB0_20:
	shl.b64 	%rd65, %rd20, 3;
	add.s64 	%rd66, %rd4, %rd65;
	ld.global.u64 	%rd67, [%rd66];
	cvt.u32.u64 	%r40, %rd67;
	cvt.u32.u64 	%r41, %rd94;
	mad.lo.s32 	%r56, %r40, %r41, %r56;
	cvt.u32.u64 	%r55, %rd93;
	add.s32 	%r54, %r54, 1;
	cvt.u64.u32 	%rd92, %r54;
	setp.gt.u64 	%p9, %rd42, %rd92;
	@%p9 bra 	$L__BB0_13;
	bra.uni 	$L__BB0_15;
$L__BB0_21:
	div.u64 	%rd96, %rd30, %rd32;
	mul.lo.s64 	%rd75, %rd96, %rd32;
	sub.s64 	%rd97, %rd30, %rd75;
$L__BB0_22:
	shl.b64 	%rd76, %rd31, 3;
	add.s64 	%rd77, %rd17, %rd76;
	ld.global.u64 	%rd78, [%rd77];
	cvt.u32.u64 	%r48, %rd78;
	cvt.u32.u64 	%r49, %rd97;
	mad.lo.s32 	%r59, %r48, %r49, %r59;
	cvt.u32.u64 	%r52, %rd96;
	add.s32 	%r57, %r57, 1;
	cvt.u64.u32 	%rd98, %r57;
	setp.gt.u64 	%p12, %rd42, %rd98;
	@%p12 bra 	$L__BB0_17;
	cvt.u64.u32 	%rd98, %r59;
$L__BB0_24:
	cvta.to.global.u64 	%rd79, %rd43;
	shl.b64 	%rd80, %rd92, 2;
	add.s64 	%rd81, %rd79, %rd80;
	ld.global.f32 	%f1, [%rd81];
	cvta.to.global.u64 	%rd82, %rd45;
	shl.b64 	%rd83, %rd98, 2;
	add.s64 	%rd84, %rd82, %rd83;
	ld.global.f32 	%f2, [%rd84];
	add.f32 	%f3, %f1, %f2;
	cvta.to.global.u64 	%rd85, %rd47;
	shl.b64 	%rd86, %rd2, 2;
	add.s64 	%rd87, %rd85, %rd86;
	st.global.f32 	[%rd87], %f3;
$L__BB0_25:
	ret;

}
	// .globl	binary_add_backward
.visible .entry binary_add_backward(
	.param .align 1 .b8 binary_add_backward_param_0[1],
	.param .u64 binary_add_backward_param_1,
	.param .u64 binary_add_backward_param_2,
	.param .u64 .ptr .align 1 binary_add_backward_param_3,
	.param .u64 .ptr .align 1 binary_add_backward_param_4,
	.param .u64 .ptr .align 1 binary_add_backward_param_5,
	.param .u64 .ptr .align 1 binary_add_backward_param_6,
	.param .u64 .ptr .align 1 binary_add_backward_param_7,
	.param .u64 .ptr .align 1 binary_add_backward_param_8,
	.param .u64 .ptr .align 1 binary_add_backward_param_9,
	.param .u64 .ptr .align 1 binary_add_backward_param_10,
	.param .u64 .ptr .align 1 binary_add_backward_param_11
)
{
	.reg .pred 	%p<16>;
	.reg .b32 	%r<72>;
	.reg .b32 	%f<6>;
	.reg .b64 	%rd<114>;

	ld.param.u64 	%rd49, [binary_add_backward_param_1];
	ld.param.u64 	%rd50, [binary_add_backward_param_2];
	ld.param.u64 	%rd57, [binary_add_backward_param_3];
	ld.param.u64 	%rd51, [binary_add_backward_param_5];
	ld.param.u64 	%rd52, [binary_add_backward_param_6];
	ld.param.u64 	%rd53, [binary_add_backward_param_8];
	ld.param.u64 	%rd54, [binary_add_backward_param_9];
	ld.param.u64 	%rd55, [binary_add_backward_param_10];
	ld.param.u64 	%rd56, [binary_add_backward_param_11];
	cvta.to.global.u64 	%rd1, %rd57;
	mov.u32 	%r24, %ctaid.x;
	mov.u32 	%r25, %ntid.x;
	mov.u32 	%r26, %tid.x;
	mad.lo.s32 	%r27, %r24, %r25, %r26;
	cvt.u64.u32 	%rd2, %r27;
	setp.le.u64 	%p1, %rd49, %rd2;
	@%p1 bra 	$L__BB1_32;
	setp.eq.s64 	%p2, %rd50, 0;
	mov.b64 	%rd101, 1;
	@%p2 bra 	$L__BB1_5;
	mov.b32 	%r61, 1;
	mov.b32 	%r60, 0;
	mov.b64 	%rd100, 0;
$L__BB1_3:
	shl.b64 	%rd60, %rd100, 3;
	add.s64 	%rd61, %rd1, %rd60;
	ld.global.u32 	%r30, [%rd61];
	mul.lo.s32 	%r61, %r61, %r30;
	add.s32 	%r60, %r60, 1;
	cvt.u64.u32 	%rd100, %r60;
	setp.gt.u64 	%p3, %rd50, %rd100;
	@%p3 bra 	$L__BB1_3;
	cvt.u64.u32 	%rd101, %r61;
$L__BB1_5:
	and.b64  	%rd62, %rd49, -4294967296;
	setp.ne.s64 	%p4, %rd62, 0;
	@%p4 bra 	$L__BB1_7;
	cvt.u32.u64 	%r31, %rd49;
	cvt.u32.u64 	%r32, %rd101;
	div.u32 	%r33, %r32, %r31;
	cvt.u64.u32 	%rd102, %r33;
	bra.uni 	$L__BB1_8;
$L__BB1_7:
	div.u64 	%rd102, %rd101, %rd49;
$L__BB1_8:
	setp.eq.s64 	%p5, %rd50, 0;
	cvt.rn.f32.u64 	%f1, %rd102;
	mov.b32 	%r64, 0;
	@%p5 bra 	$L__BB1_19;
	cvta.to.global.u64 	%rd10, %rd56;
	mov.b32 	%r63, 0;
	mov.b64 	%rd103, 0;
	cvt.u32.u64 	%r38, %rd2;
	mov.u32 	%r64, %r63;
$L__BB1_10:
	shl.b64 	%rd64, %rd103, 3;
	add.s64 	%rd65, %rd1, %rd64;
	ld.global.u64 	%rd13, [%rd65];
	add.s64 	%rd66, %rd10, %rd64;
	ld.global.u64 	%rd14, [%rd66];
	setp.eq.s64 	%p6, %rd14, 0;
	mov.b32 	%r65, 0;
	@%p6 bra 	$L__BB1_18;
	and.b64  	%rd67, %rd14, -4294967296;
	setp.ne.s64 	%p7, %rd67, 0;
	@%p7 bra 	$L__BB1_13;
	cvt.u32.u64 	%r37, %rd14;
	div.u32 	%r39, %r38, %r37;
	cvt.u64.u32 	%rd104, %r39;
	bra.uni 	$L__BB1_14;
$L__BB1_13:
	div.u64 	%rd104, %rd2, %rd14;
$L__BB1_14:
	and.b64  	%rd68, %rd13, -4294967296;
	setp.ne.s64 	%p8, %rd68, 0;
	@%p8 bra 	$L__BB1_16;
	cvt.u32.u64 	%r40, %rd13;
	cvt.u32.u64 	%r41, %rd104;
	rem.u32 	%r42, %r41, %r40;
	cvt.u64.u32 	%rd105, %r42;
	bra.uni 	$L__BB1_17;
$L__BB1_16:
	rem.u64 	%rd105, %rd104, %rd13;
$L__BB1_17:
	cvt.u32.u64 	%r65, %rd105;
$L__BB1_18:
	cvt.u32.u64 	%r43, %rd13;
	mad.lo.s32 	%r64, %r64, %r43, %r65;
	add.s32 	%r63, %r63, 1;
	cvt.u64.u32 	%rd103, %r63;
	setp.gt.u64 	%p9, %rd50, %rd103;
	@%p9 bra 	$L__BB1_10;
$L__BB1_19:
	setp.eq.s64 	%p10, %rd50, 0;
	cvta.to.global.u64 	%rd11, %rd52;
	mov.b32 	%r66, 0;
	mov.b64 	%rd107, 0;
	mov.u32 	%r67, %r64;
	mov.u32 	%r68, %r66;
	@%p10 bra 	$L__BB1_23;
$L__BB1_20:
	not.b64 	%rd70, %rd107;
	add.s64 	%rd71, %rd50, %rd70;
	cvt.u64.u32 	%rd26, %r67;
	and.b64  	%rd27, %rd71, 4294967295;
	shl.b64 	%rd72, %rd71, 3;
	and.b64  	%rd73, %rd72, 34359738360;
	add.s64 	%rd74, %rd1, %rd73;
	ld.global.u64 	%rd28, [%rd74];
	and.b64  	%rd75, %rd28, -4294967296;
	setp.ne.s64 	%p11, %rd75, 0;
	@%p11 bra 	$L__BB1_26;
	cvt.u32.u64 	%r45, %rd28;
	cvt.u32.u64 	%r46, %rd26;
	div.u32 	%r47, %r46, %r45;
	mul.lo.s32 	%r48, %r47, %r45;
	sub.s32 	%r49, %r46, %r48;
	cvt.u64.u32 	%rd108, %r47;
	cvt.u64.u32 	%rd109, %r49;
	bra.uni 	$L__BB1_27;
$L__BB1_22:
	cvt.u64.u32 	%rd107, %r68;
$L__BB1_23:
	setp.eq.s64 	%p13, %rd50, 0;
	cvta.to.global.u64 	%rd24, %rd54;
	mov.b32 	%r69, 0;
	mov.b64 	%rd113, 0;
	mov.u32 	%r71, %r69;
	@%p13 bra 	$L__BB1_31;
$L__BB1_24:
	not.b64 	%rd81, %rd113;
	add.s64 	%rd82, %rd50, %rd81;
	cvt.u64.u32 	%rd37, %r64;
	and.b64  	%rd38, %rd82, 4294967295;
	shl.b64 	%rd83, %rd82, 3;
	and.b64  	%rd84, %rd83, 34359738360;
	add.s64 	%rd85, %rd1, %rd84;
	ld.global.u64 	%rd39, [%rd85];
	and.b64  	%rd86, %rd39, -4294967296;
	setp.ne.s64 	%p14, %rd86, 0;
	@%p14 bra 	$L__BB1_28;
	cvt.u32.u64 	%r53, %rd39;
	cvt.u32.u64 	%r54, %rd37;
	div.u32 	%r55, %r54, %r53;
	mul.lo.s32 	%r56, %r55, %r53;
	sub.s32 	%r57, %r54, %r56;
	cvt.u64.u32 	%rd111, %r55;
	cvt.u64.u32 	%rd112, %r57;
	bra.uni 	$L__BB1_29;
$L__BB1_26:
	div.u64 	%rd108, %rd26, %rd28;
	mul.lo.s64 	%rd76, %rd108, %rd28;
	sub.s64 	%rd109, %rd26, %rd76;
$L__BB1_27:
	shl.b64 	%rd77, %rd27, 3;
	add.s64 	%rd78, %rd11, %rd77;
	ld.global.u64 	%rd79, [%rd78];
	cvt.u32.u64 	%r50, %rd79;
	cvt.u32.u64 	%r51, %rd109;
	mad.lo.s32 	%r68, %r50, %r51, %r68;
	cvt.u32.u64 	%r67, %rd108;
	add.s32 	%r66, %r66, 1;
	cvt.u64.u32 	%rd107, %r66;
	setp.gt.u64 	%p12, %rd50, %rd107;
	@%p12 bra 	$L__BB1_20;
	bra.uni 	$L__BB1_22;
$L__BB1_28:
	div.u64 	%rd111, %rd37, %rd39;
	mul.lo.s64 	%rd87, %rd111, %rd39;
	sub.s64 	%rd112, %rd37, %rd87;
$L__BB1_29:
	shl.b64 	%rd88, %rd38, 3;
	add.s64 	%rd89, %rd24, %rd88;
	ld.global.u64 	%rd90, [%rd89];
	cvt.u32.u64 	%r58, %rd90;
	cvt.u32.u64 	%r59, %rd112;
	mad.lo.s32 	%r71, %r58, %r59, %r71;
	cvt.u32.u64 	%r64, %rd111;
	add.s32 	%r69, %r69, 1;
	cvt.u64.u32 	%rd113, %r69;
	setp.gt.u64 	%p15, %rd50, %rd113;
	@%p15 bra 	$L__BB1_24;
	cvt.u64.u32 	%rd113, %r71;
$L__BB1_31:
	cvta.to.global.u64 	%rd91, %rd55;
	shl.b64 	%rd92, %rd2, 2;
	add.s64 	%rd93, %rd91, %rd92;
	ld.global.f32 	%f2, [%rd93];
	cvta.to.global.u64 	%rd94, %rd51;
	shl.b64 	%rd95, %rd107, 2;
	add.s64 	%rd96, %rd94, %rd95;
	mul.f32 	%f3, %f2, %f1;
	atom.global.add.f32 	%f4, [%rd96], %f3;
	cvta.to.global.u64 	%rd97, %rd53;
	shl.b64 	%rd98, %rd113, 2;
	add.s64 	%rd99, %rd97, %rd98;
	atom.global.add.f32 	%f5, [%rd99], %f3;
$L__BB1_32:
	ret;

}


// ===== COMPILED SASS (sm_100) =====

	.target	sm_100

	.elftype	@"ET_EXEC"


//--------------------- .note.nv.tkinfo           --------------------------
	.section	.note.nv.tkinfo,"",@"SHT_NOTE"
	.sectionflags	@"SHF_NOTE_NV_TKINFO"
	.tkinfo
        /*0018*/ 	.word	0x00000002
        /*0030*/ 	.string	""
        /*0030*/ 	.string	"ptxas"
        /*0030*/ 	.string	"Cuda compilation tools, release 13.0, V13.0.88"
        /*0030*/ 	.string	"Build cuda_13.0.r13.0/compiler.36424714_0"
        /*0030*/ 	.string	"-arch sm_100 -m 64 "



//--------------------- .note.nv.cuinfo           --------------------------
	.section	.note.nv.cuinfo,"",@"SHT_NOTE"
	.sectionflags	@"SHF_NOTE_NV_CUINFO"
        /*0018*/ 	.short	0x0002
        /*001a*/ 	.short	0x0064
        /*001c*/ 	.short	0x0082
	.zero		2


//--------------------- .nv.info                  --------------------------
	.section	.nv.info,"",@"SHT_CUDA_INFO"
	.align	4


	//----- nvinfo : EIATTR_REGCOUNT
	.align		4
        /*0000*/ 	.byte	0x04, 0x2f
        /*0002*/ 	.short	(.L_1 - .L_0)
	.align		4
.L_0:
        /*0004*/ 	.word	index@(binary_add_forward)
        /*0008*/ 	.word	0x00000019


	//----- nvinfo : EIATTR_FRAME_SIZE
	.align		4
.L_1:
        /*000c*/ 	.byte	0x04, 0x11
        /*000e*/ 	.short	(.L_3 - .L_2)
	.align		4
.L_2:
        /*0010*/ 	.word	index@($__internal_3_$__cuda_sm20_rem_u64)
        /*0014*/ 	.word	0x00000000


	//----- nvinfo : EIATTR_FRAME_SIZE
	.align		4
.L_3:
        /*0018*/ 	.byte	0x04, 0x11
        /*001a*/ 	.short	(.L_5 - .L_4)
	.align		4
.L_4:
        /*001c*/ 	.word	index@($__internal_2_$__cuda_sm20_div_u64)
        /*0020*/ 	.word	0x00000000


	//----- nvinfo : EIATTR_FRAME_SIZE
	.align		4
.L_5:
        /*0024*/ 	.byte	0x04, 0x11
        /*0026*/ 	.short	(.L_7 - .L_6)
	.align		4
.L_6:
        /*0028*/ 	.word	index@(binary_add_forward)
        /*002c*/ 	.word	0x00000000


	//----- nvinfo : EIATTR_REGCOUNT
	.align		4
.L_7:
        /*0030*/ 	.byte	0x04, 0x2f
        /*0032*/ 	.short	(.L_9 - .L_8)
	.align		4
.L_8:
        /*0034*/ 	.word	index@(binary_add_backward)
        /*0038*/ 	.word	0x00000020


	//----- nvinfo : EIATTR_FRAME_SIZE
	.align		4
.L_9:
        /*003c*/ 	.byte	0x04, 0x11
        /*003e*/ 	.short	(.L_11 - .L_10)
	.align		4
.L_10:
        /*0040*/ 	.word	index@($__internal_1_$__cuda_sm20_rem_u64)
        /*0044*/ 	.word	0x00000000


	//----- nvinfo : EIATTR_FRAME_SIZE
	.align		4
.L_11:
        /*0048*/ 	.byte	0x04, 0x11
        /*004a*/ 	.short	(.L_13 - .L_12)
	.align		4
.L_12:
        /*004c*/ 	.word	index@($__internal_0_$__cuda_sm20_div_u64)
        /*0050*/ 	.word	0x00000000


	//----- nvinfo : EIATTR_FRAME_SIZE
	.align		4
.L_13:
        /*0054*/ 	.byte	0x04, 0x11
        /*0056*/ 	.short	(.L_15 - .L_14)
	.align		4
.L_14:
        /*0058*/ 	.word	index@(binary_add_backward)
        /*005c*/ 	.word	0x00000000


	//----- nvinfo : EIATTR_MIN_STACK_SIZE
	.align		4
.L_15:
        /*0060*/ 	.byte	0x04, 0x12
        /*0062*/ 	.short	(.L_17 - .L_16)
	.align		4
.L_16:
        /*0064*/ 	.word	index@(binary_add_backward)
        /*0068*/ 	.word	0x00000000


	//----- nvinfo : EIATTR_MIN_STACK_SIZE
	.align		4
.L_17:
        /*006c*/ 	.byte	0x04, 0x12
        /*006e*/ 	.short	(.L_19 - .L_18)
	.align		4
.L_18:
        /*0070*/ 	.word	index@(binary_add_forward)
        /*0074*/ 	.word	0x00000000
.L_19:


//--------------------- .nv.compat                --------------------------
	.section	.nv.compat,"",@"SHT_CUDA_COMPAT_INFO"
	.align	4
        /*0000*/ 	.byte	0x02, 0x09, 0x00, 0x00, 0x02, 0x02, 0x01, 0x00, 0x02, 0x05, 0x05, 0x00, 0x03, 0x07, 0x01, 0x01
        /*0010*/ 	.byte	0x02, 0x03, 0x00, 0x00, 0x02, 0x06, 0x01, 0x00, 0x04, 0x0b, 0x08, 0x00, 0x09, 0x00, 0x00, 0x00
        /*0020*/ 	.byte	0x00, 0x00, 0x00, 0x00


//--------------------- .nv.info.binary_add_backward --------------------------
	.section	.nv.info.binary_add_backward,"",@"SHT_CUDA_INFO"
	.sectionflags	@""
	.align	4


	//----- nvinfo : EIATTR_CUDA_API_VERSION
	.align		4
        /*0000*/ 	.byte	0x04, 0x37
        /*0002*/ 	.short	(.L_21 - .L_20)
.L_20:
        /*0004*/ 	.word	0x00000082


	//----- nvinfo : EIATTR_KPARAM_INFO
	.align		4
.L_21:
        /*0008*/ 	.byte	0x04, 0x17
        /*000a*/ 	.short	(.L_23 - .L_22)
.L_22:
        /*000c*/ 	.word	0x00000000
        /*0010*/ 	.short	0x000b
        /*0012*/ 	.short	0x0058
        /*0014*/ 	.byte	0x00, 0xf5, 0x21, 0x00


	//----- nvinfo : EIATTR_KPARAM_INFO
	.align		4
.L_23:
        /*0018*/ 	.byte	0x04, 0x17
        /*001a*/ 	.short	(.L_25 - .L_24)
.L_24:
        /*001c*/ 	.word	0x00000000
        /*0020*/ 	.short	0x000a
        /*0022*/ 	.short	0x0050
        /*0024*/ 	.byte	0x00, 0xf5, 0x21, 0x00


	//----- nvinfo : EIATTR_KPARAM_INFO
	.align		4
.L_25:
        /*0028*/ 	.byte	0x04, 0x17
        /*002a*/ 	.short	(.L_27 - .L_26)
.L_26:
        /*002c*/ 	.word	0x00000000
        /*0030*/ 	.short	0x0009
        /*0032*/ 	.short	0x0048
        /*0034*/ 	.byte	0x00, 0xf5, 0x21, 0x00


	//----- nvinfo : EIATTR_KPARAM_INFO
	.align		4
.L_27:
        /*0038*/ 	.byte	0x04, 0x17
        /*003a*/ 	.short	(.L_29 - .L_28)
.L_28:
        /*003c*/ 	.word	0x00000000
        /*0040*/ 	.short	0x0008
        /*0042*/ 	.short	0x0040
        /*0044*/ 	.byte	0x00, 0xf5, 0x21, 0x00


	//----- nvinfo : EIATTR_KPARAM_INFO
	.align		4
.L_29:
        /*0048*/ 	.byte	0x04, 0x17
        /*004a*/ 	.short	(.L_31 - .L_30)
.L_30:
        /*004c*/ 	.word	0x00000000
        /*0050*/ 	.short	0x0007
        /*0052*/ 	.short	0x0038
        /*0054*/ 	.byte	0x00, 0xf5, 0x21, 0x00


	//----- nvinfo : EIATTR_KPARAM_INFO
	.align		4
.L_31:
        /*0058*/ 	.byte	0x04, 0x17
        /*005a*/ 	.short	(.L_33 - .L_32)
.L_32:
        /*005c*/ 	.word	0x00000000
        /*0060*/ 	.short	0x0006
        /*0062*/ 	.short	0x0030
        /*0064*/ 	.byte	0x00, 0xf5, 0x21, 0x00


	//----- nvinfo : EIATTR_KPARAM_INFO
	.align		4
.L_33:
        /*0068*/ 	.byte	0x04, 0x17
        /*006a*/ 	.short	(.L_35 - .L_34)
.L_34:
        /*006c*/ 	.word	0x00000000
        /*0070*/ 	.short	0x0005
        /*0072*/ 	.short	0x0028
        /*0074*/ 	.byte	0x00, 0xf5, 0x21, 0x00


	//----- nvinfo : EIATTR_KPARAM_INFO
	.align		4
.L_35:
        /*0078*/ 	.byte	0x04, 0x17
        /*007a*/ 	.short	(.L_37 - .L_36)
.L_36:
        /*007c*/ 	.word	0x00000000
        /*0080*/ 	.short	0x0004
        /*0082*/ 	.short	0x0020
        /*0084*/ 	.byte	0x00, 0xf5, 0x21, 0x00


	//----- nvinfo : EIATTR_KPARAM_INFO
	.align		4
.L_37:
        /*0088*/ 	.byte	0x04, 0x17
        /*008a*/ 	.short	(.L_39 - .L_38)
.L_38:
        /*008c*/ 	.word	0x00000000
        /*0090*/ 	.short	0x0003
        /*0092*/ 	.short	0x0018
        /*0094*/ 	.byte	0x00, 0xf5, 0x21, 0x00


	//----- nvinfo : EIATTR_KPARAM_INFO
	.align		4
.L_39:
        /*0098*/ 	.byte	0x04, 0x17
        /*009a*/ 	.short	(.L_41 - .L_40)
.L_40:
        /*009c*/ 	.word	0x00000000
        /*00a0*/ 	.short	0x0002
        /*00a2*/ 	.short	0x0010
        /*00a4*/ 	.byte	0x00, 0xf0, 0x21, 0x00


	//----- nvinfo : EIATTR_KPARAM_INFO
	.align		4
.L_41:
        /*00a8*/ 	.byte	0x04, 0x17
        /*00aa*/ 	.short	(.L_43 - .L_42)
.L_42:
        /*00ac*/ 	.word	0x00000000
        /*00b0*/ 	.short	0x0001
        /*00b2*/ 	.short	0x0008
        /*00b4*/ 	.byte	0x00, 0xf0, 0x21, 0x00


	//----- nvinfo : EIATTR_KPARAM_INFO
	.align		4
.L_43:
        /*00b8*/ 	.byte	0x04, 0x17
        /*00ba*/ 	.short	(.L_45 - .L_44)
.L_44:
        /*00bc*/ 	.word	0x00000000
        /*00c0*/ 	.short	0x0000
        /*00c2*/ 	.short	0x0000
        /*00c4*/ 	.byte	0x00, 0xf0, 0x05, 0x00


	//----- nvinfo : EIATTR_SPARSE_MMA_MASK
	.align		4
.L_45:
        /*00c8*/ 	.byte	0x03, 0x50
        /*00ca*/ 	.short	0x0000


	//----- nvinfo : EIATTR_MAXREG_COUNT
	.align		4
        /*00cc*/ 	.byte	0x03, 0x1b
        /*00ce*/ 	.short	0x00ff


	//----- nvinfo : EIATTR_MERCURY_ISA_VERSION
	.align		4
        /*00d0*/ 	.byte	0x03, 0x5f
        /*00d2*/ 	.short	0x0101


	//----- nvinfo : EIATTR_VRC_CTA_INIT_COUNT
	.align		4
        /*00d4*/ 	.byte	0x02, 0x4a
	.zero		1
	.zero		1


	//----- nvinfo : EIATTR_EXIT_INSTR_OFFSETS
	.align		4
        /*00d8*/ 	.byte	0x04, 0x1c
        /*00da*/ 	.short	(.L_47 - .L_46)


	//   ....[0]....
.L_46:
        /*00dc*/ 	.word	0x00000080


	//   ....[1]....
        /*00e0*/ 	.word	0x000012c0


	//----- nvinfo : EIATTR_CRS_STACK_SIZE
	.align		4
.L_47:
        /*00e4*/ 	.byte	0x04, 0x1e
        /*00e6*/ 	.short	(.L_49 - .L_48)
.L_48:
        /*00e8*/ 	.word	0x00000000


	//----- nvinfo : EIATTR_CBANK_PARAM_SIZE
	.align		4
.L_49:
        /*00ec*/ 	.byte	0x03, 0x19
        /*00ee*/ 	.short	0x0060


	//----- nvinfo : EIATTR_PARAM_CBANK
	.align		4
        /*00f0*/ 	.byte	0x04, 0x0a
        /*00f2*/ 	.short	(.L_51 - .L_50)
	.align		4
.L_50:
        /*00f4*/ 	.word	index@(.nv.constant0.binary_add_backward)
        /*00f8*/ 	.short	0x0380
        /*00fa*/ 	.short	0x0060


	//----- nvinfo : EIATTR_SW_WAR
	.align		4
.L_51:
        /*00fc*/ 	.byte	0x04, 0x36
        /*00fe*/ 	.short	(.L_53 - .L_52)
.L_52:
        /*0100*/ 	.word	0x00000008
.L_53:


//--------------------- .nv.info.binary_add_forward --------------------------
	.section	.nv.info.binary_add_forward,"",@"SHT_CUDA_INFO"
	.sectionflags	@""
	.align	4


	//----- nvinfo : EIATTR_CUDA_API_VERSION
	.align		4
        /*0000*/ 	.byte	0x04, 0x37
        /*0002*/ 	.short	(.L_55 - .L_54)
.L_54:
        /*0004*/ 	.word	0x00000082


	//----- nvinfo : EIATTR_KPARAM_INFO
	.align		4
.L_55:
        /*0008*/ 	.byte	0x04, 0x17
        /*000a*/ 	.short	(.L_57 - .L_56)
.L_56:
        /*000c*/ 	.word	0x00000000
        /*0010*/ 	.short	0x0009
        /*0012*/ 	.short	0x0048
        /*0014*/ 	.byte	0x00, 0xf5, 0x21, 0x00


	//----- nvinfo : EIATTR_KPARAM_INFO
	.align		4
.L_57:
        /*0018*/ 	.byte	0x04, 0x17
        /*001a*/ 	.short	(.L_59 - .L_58)
.L_58:
        /*001c*/ 	.word	0x00000000
        /*0020*/ 	.short	0x0008
        /*0022*/ 	.short	0x0040
        /*0024*/ 	.byte	0x00, 0xf5, 0x21, 0x00


	//----- nvinfo : EIATTR_KPARAM_INFO
	.align		4
.L_59:
        /*0028*/ 	.byte	0x04, 0x17
        /*002a*/ 	.short	(.L_61 - .L_60)
.L_60:
        /*002c*/ 	.word	0x00000000
        /*0030*/ 	.short	0x0007
        /*0032*/ 	.short	0x0038
        /*0034*/ 	.byte	0x00, 0xf5, 0x21, 0x00


	//----- nvinfo : EIATTR_KPARAM_INFO
	.align		4
.L_61:
        /*0038*/ 	.byte	0x04, 0x17
        /*003a*/ 	.short	(.L_63 - .L_62)
.L_62:
        /*003c*/ 	.word	0x00000000
        /*0040*/ 	.short	0x0006
        /*0042*/ 	.short	0x0030
        /*0044*/ 	.byte	0x00, 0xf5, 0x21, 0x00


	//----- nvinfo : EIATTR_KPARAM_INFO
	.align		4
.L_63:
        /*0048*/ 	.byte	0x04, 0x17
        /*004a*/ 	.short	(.L_65 - .L_64)
.L_64:
        /*004c*/ 	.word	0x00000000
        /*0050*/ 	.short	0x0005
        /*0052*/ 	.short	0x0028
        /*0054*/ 	.byte	0x00, 0xf5, 0x21, 0x00


	//----- nvinfo : EIATTR_KPARAM_INFO
	.align		4
.L_65:
        /*0058*/ 	.byte	0x04, 0x17
        /*005a*/ 	.short	(.L_67 - .L_66)
.L_66:
        /*005c*/ 	.word	0x00000000
        /*0060*/ 	.short	0x0004
        /*0062*/ 	.short	0x0020
        /*0064*/ 	.byte	0x00, 0xf5, 0x21, 0x00


	//----- nvinfo : EIATTR_KPARAM_INFO
	.align		4
.L_67:
        /*0068*/ 	.byte	0x04, 0x17
        /*006a*/ 	.short	(.L_69 - .L_68)
.L_68:
        /*006c*/ 	.word	0x00000000
        /*0070*/ 	.short	0x0003
        /*0072*/ 	.short	0x0018
        /*0074*/ 	.byte	0x00, 0xf5, 0x21, 0x00


	//----- nvinfo : EIATTR_KPARAM_INFO
	.align		4
.L_69:
        /*0078*/ 	.byte	0x04, 0x17
        /*007a*/ 	.short	(.L_71 - .L_70)
.L_70:
        /*007c*/ 	.word	0x00000000
        /*0080*/ 	.short	0x0002
        /*0082*/ 	.short	0x0010
        /*0084*/ 	.byte	0x00, 0xf0, 0x21, 0x00


	//----- nvinfo : EIATTR_KPARAM_INFO
	.align		4
.L_71:
        /*0088*/ 	.byte	0x04, 0x17
        /*008a*/ 	.short	(.L_73 - .L_72)
.L_72:
        /*008c*/ 	.word	0x00000000
        /*0090*/ 	.short	0x0001
        /*0092*/ 	.short	0x0008
        /*0094*/ 	.byte	0x00, 0xf0, 0x21, 0x00


	//----- nvinfo : EIATTR_KPARAM_INFO
	.align		4
.L_73:
        /*0098*/ 	.byte	0x04, 0x17
        /*009a*/ 	.short	(.L_75 - .L_74)
.L_74:
        /*009c*/ 	.word	0x00000000
        /*00a0*/ 	.short	0x0000
        /*00a2*/ 	.short	0x0000
        /*00a4*/ 	.byte	0x00, 0xf0, 0x05, 0x00


	//----- nvinfo : EIATTR_SPARSE_MMA_MASK
	.align		4
.L_75:
        /*00a8*/ 	.byte	0x03, 0x50
        /*00aa*/ 	.short	0x0000


	//----- nvinfo : EIATTR_MAXREG_COUNT
	.align		4
        /*00ac*/ 	.byte	0x03, 0x1b
        /*00ae*/ 	.short	0x00ff


	//----- nvinfo : EIATTR_MERCURY_ISA_VERSION
	.align		4
        /*00b0*/ 	.byte	0x03, 0x5f
        /*00b2*/ 	.short	0x0101


	//----- nvinfo : EIATTR_VRC_CTA_INIT_COUNT
	.align		4
        /*00b4*/ 	.byte	0x02, 0x4a
	.zero		1
	.zero		1


	//----- nvinfo : EIATTR_EXIT_INSTR_OFFSETS
	.align		4
        /*00b8*/ 	.byte	0x04, 0x1c
        /*00ba*/ 	.short	(.L_77 - .L_76)


	//   ....[0]....
.L_76:
        /*00bc*/ 	.word	0x00000080


	//   ....[1]....
        /*00c0*/ 	.word	0x00000f30


	//----- nvinfo : EIATTR_CRS_STACK_SIZE
	.align		4
.L_77:
        /*00c4*/ 	.byte	0x04, 0x1e
        /*00c6*/ 	.short	(.L_79 - .L_78)
.L_78:
        /*00c8*/ 	.word	0x00000000


	//----- nvinfo : EIATTR_CBANK_PARAM_SIZE
	.align		4
.L_79:
        /*00cc*/ 	.byte	0x03, 0x19
        /*00ce*/ 	.short	0x0050


	//----- nvinfo : EIATTR_PARAM_CBANK
	.align		4
        /*00d0*/ 	.byte	0x04, 0x0a
        /*00d2*/ 	.short	(.L_81 - .L_80)
	.align		4
.L_80:
        /*00d4*/ 	.word	index@(.nv.constant0.binary_add_forward)
        /*00d8*/ 	.short	0x0380
        /*00da*/ 	.short	0x0050


	//----- nvinfo : EIATTR_SW_WAR
	.align		4
.L_81:
        /*00dc*/ 	.byte	0x04, 0x36
        /*00de*/ 	.short	(.L_83 - .L_82)
.L_82:
        /*00e0*/ 	.word	0x00000008
.L_83:


//--------------------- .nv.callgraph             --------------------------
	.section	.nv.callgraph,"",@"SHT_CUDA_CALLGRAPH"
	.align	4
	.sectionentsize	8
	.align		4
        /*0000*/ 	.word	0x00000000
	.align		4
        /*0004*/ 	.word	0xffffffff
	.align		4
        /*0008*/ 	.word	0x00000000
	.align		4
        /*000c*/ 	.word	0xfffffffe
	.align		4
        /*0010*/ 	.word	0x00000000
	.align		4
        /*0014*/ 	.word	0xfffffffd
	.align		4
        /*0018*/ 	.word	0x00000000
	.align		4
        /*001c*/ 	.word	0xfffffffc


//--------------------- .text.binary_add_backward --------------------------
	.section	.text.binary_add_backward,"ax",@progbits
	.align	128
        .global         binary_add_backward
        .type           binary_add_backward,@function
        .size           binary_add_backward,(.L_x_35 - binary_add_backward)
        .other          binary_add_backward,@"STO_CUDA_ENTRY STV_DEFAULT"
binary_add_backward:
.text.binary_add_backward:
[----:B------:R-:W-:Y:S01]  /*0000*/  LDC R1, c[0x0][0x37c] ;  /* 0x0000df00ff017b82 */ /* 0x000fe20000000800 */
[----:B------:R-:W0:Y:S07]  /*0010*/  S2R R0, SR_TID.X ;  /* 0x0000000000007919 */ /* 0x000e2e0000002100 */
[----:B------:R-:W0:Y:S01]  /*0020*/  S2UR UR4, SR_CTAID.X ;  /* 0x00000000000479c3 */ /* 0x000e220000002500 */
[----:B------:R-:W1:Y:S07]  /*0030*/  LDCU.64 UR8, c[0x0][0x388] ;  /* 0x00007100ff0877ac */ /* 0x000e6e0008000a00 */
[----:B------:R-:W0:Y:S02]  /*0040*/  LDC R5, c[0x0][0x360] ;  /* 0x0000d800ff057b82 */ /* 0x000e240000000800 */
[----:B0-----:R-:W-:-:S05]  /*0050*/  IMAD R5, R5, UR4, R0 ;  /* 0x0000000405057c24 */ /* 0x001fca000f8e0200 */
[----:B-1----:R-:W-:-:S04]  /*0060*/  ISETP.GE.U32.AND P0, PT, R5, UR8, PT ;  /* 0x0000000805007c0c */ /* 0x002fc8000bf06070 */
[----:B------:R-:W-:-:S13]  /*0070*/  ISETP.GE.U32.AND.EX P0, PT, RZ, UR9, PT, P0 ;  /* 0x00000009ff007c0c */ /* 0x000fda000bf06100 */
[----:B------:R-:W-:Y:S05]  /*0080*/  @P0 EXIT ;  /* 0x000000000000094d */ /* 0x000fea0003800000 */
[----:B------:R-:W0:Y:S01]  /*0090*/  LDCU.64 UR10, c[0x0][0x390] ;  /* 0x00007200ff0a77ac */ /* 0x000e220008000a00 */
[----:B------:R-:W-:Y:S02]  /*00a0*/  IMAD.MOV.U32 R10, RZ, RZ, 0x1 ;  /* 0x00000001ff0a7424 */ /* 0x000fe400078e00ff */
[----:B------:R-:W-:Y:S01]  /*00b0*/  IMAD.MOV.U32 R11, RZ, RZ, 0x0 ;  /* 0x00000000ff0b7424 */ /* 0x000fe200078e00ff */
[----:B------:R-:W1:Y:S01]  /*00c0*/  LDCU.64 UR12, c[0x0][0x358] ;  /* 0x00006b00ff0c77ac */ /* 0x000e620008000a00 */
[----:B0-----:R-:W-:-:S04]  /*00d0*/  UISETP.NE.U32.AND UP0, UPT, UR10, URZ, UPT ;  /* 0x000000ff0a00728c */ /* 0x001fc8000bf05070 */
[----:B------:R-:W-:-:S09]  /*00e0*/  UISETP.NE.AND.EX UP0, UPT, UR11, URZ, UPT, UP0 ;  /* 0x000000ff0b00728c */ /* 0x000fd2000bf05300 */
[----:B-1----:R-:W-:Y:S05]  /*00f0*/  BRA.U !UP0, `(.L_x_0) ;  /* 0x0000000108447547 */ /* 0x002fea000b800000 */
[----:B------:R-:W-:Y:S01]  /*0100*/  HFMA2 R10, -RZ, RZ, 0, 5.9604644775390625e-08 ;  /* 0x00000001ff0a7431 */ /* 0x000fe200000001ff */
[----:B------:R-:W0:Y:S01]  /*0110*/  LDCU.64 UR14, c[0x0][0x398] ;  /* 0x00007300ff0e77ac */ /* 0x000e220008000a00 */
[----:B------:R-:W-:Y:S01]  /*0120*/  UMOV UR4, URZ ;  /* 0x000000ff00047c82 */ /* 0x000fe20008000000 */
[----:B------:R-:W-:Y:S01]  /*0130*/  UMOV UR5, URZ ;  /* 0x000000ff00057c82 */ /* 0x000fe20008000000 */
[----:B------:R-:W-:-:S05]  /*0140*/  UMOV UR6, URZ ;  /* 0x000000ff00067c82 */ /* 0x000fca0008000000 */
.L_x_1:
[----:B0-----:R-:W-:-:S04]  /*0150*/  ULEA UR7, UP0, UR5, UR14, 0x3 ;  /* 0x0000000e05077291 */ /* 0x001fc8000f8018ff */
[----:B------:R-:W-:Y:S02]  /*0160*/  ULEA.HI.X UR5, UR5, UR15, UR6, 0x3, UP0 ;  /* 0x0000000f05057291 */ /* 0x000fe400080f1c06 */
[----:B------:R-:W-:-:S04]  /*0170*/  IMAD.U32 R2, RZ, RZ, UR7 ;  /* 0x00000007ff027e24 */ /* 0x000fc8000f8e00ff */
[----:B------:R-:W-:-:S06]  /*0180*/  IMAD.U32 R3, RZ, RZ, UR5 ;  /* 0x00000005ff037e24 */ /* 0x000fcc000f8e00ff */
[----:B------:R-:W2:Y:S01]  /*0190*/  LDG.E R3, desc[UR12][R2.64] ;  /* 0x0000000c02037981 */ /* 0x000ea2000c1e1900 */
[----:B------:R-:W-:-:S04]  /*01a0*/  UIADD3 UR5, UPT, UPT, UR4, 0x1, URZ ;  /* 0x0000000104057890 */ /* 0x000fc8000fffe0ff */
[----:B------:R-:W-:-:S03]  /*01b0*/  UISETP.GE.U32.AND UP0, UPT, UR5, UR10, UPT ;  /* 0x0000000a0500728c */ /* 0x000fc6000bf06070 */
[----:B------:R-:W-:Y:S01]  /*01c0*/  UMOV UR4, UR5 ;  /* 0x0000000500047c82 */ /* 0x000fe20008000000 */
[----:B------:R-:W-:Y:S01]  /*01d0*/  UISETP.GE.U32.AND.EX UP0, UPT, URZ, UR11, UPT, UP0 ;  /* 0x0000000bff00728c */ /* 0x000fe2000bf06100 */
[----:B--2---:R-:W-:-:S08]  /*01e0*/  IMAD R10, R3, R10, RZ ;  /* 0x0000000a030a7224 */ /* 0x004fd000078e02ff */
[----:B------:R-:W-:Y:S05]  /*01f0*/  BRA.U !UP0, `(.L_x_1) ;  /* 0xfffffffd08d47547 */ /* 0x000fea000b83ffff */
[----:B------:R-:W-:-:S07]  /*0200*/  HFMA2 R11, -RZ, RZ, 0, 0 ;  /* 0x00000000ff0b7431 */ /* 0x000fce00000001ff */
.L_x_0:
[----:B------:R-:W-:-:S09]  /*0210*/  UISETP.NE.U32.AND UP0, UPT, UR9, URZ, UPT ;  /* 0x000000ff0900728c */ /* 0x000fd2000bf05070 */
[----:B------:R-:W-:Y:S05]  /*0220*/  BRA.U UP0, `(.L_x_2) ;  /* 0x0000000100507547 */ /* 0x000fea000b800000 */
[----:B------:R-:W0:Y:S01]  /*0230*/  I2F.U32.RP R0, UR8 ;  /* 0x0000000800007d06 */ /* 0x000e220008209000 */
[----:B------:R-:W-:-:S07]  /*0240*/  ISETP.NE.U32.AND P2, PT, RZ, UR8, PT ;  /* 0x00000008ff007c0c */ /* 0x000fce000bf45070 */
[----:B0-----:R-:W0:Y:S02]  /*0250*/  MUFU.RCP R0, R0 ;  /* 0x0000000000007308 */ /* 0x001e240000001000 */
[----:B0-----:R-:W-:-:S06]  /*0260*/  VIADD R2, R0, 0xffffffe ;  /* 0x0ffffffe00027836 */ /* 0x001fcc0000000000 */
[----:B------:R0:W1:Y:S02]  /*0270*/  F2I.FTZ.U32.TRUNC.NTZ R3, R2 ;  /* 0x0000000200037305 */ /* 0x000064000021f000 */
[----:B0-----:R-:W-:Y:S01]  /*0280*/  MOV R2, RZ ;  /* 0x000000ff00027202 */ /* 0x001fe20000000f00 */
[----:B-1----:R-:W-:-:S04]  /*0290*/  IMAD.MOV R7, RZ, RZ, -R3 ;  /* 0x000000ffff077224 */ /* 0x002fc800078e0a03 */
[----:B------:R-:W-:-:S04]  /*02a0*/  IMAD R7, R7, UR8, RZ ;  /* 0x0000000807077c24 */ /* 0x000fc8000f8e02ff */
[----:B------:R-:W-:-:S06]  /*02b0*/  IMAD.HI.U32 R3, R3, R7, R2 ;  /* 0x0000000703037227 */ /* 0x000fcc00078e0002 */
[----:B------:R-:W-:-:S04]  /*02c0*/  IMAD.HI.U32 R2, R3, R10, RZ ;  /* 0x0000000a03027227 */ /* 0x000fc800078e00ff */
[----:B------:R-:W-:-:S04]  /*02d0*/  IMAD.MOV R3, RZ, RZ, -R2 ;  /* 0x000000ffff037224 */ /* 0x000fc800078e0a02 */
[----:B------:R-:W-:Y:S02]  /*02e0*/  IMAD R10, R3, UR8, R10 ;  /* 0x00000008030a7c24 */ /* 0x000fe4000f8e020a */
[----:B------:R-:W-:-:S03]  /*02f0*/  IMAD.MOV.U32 R3, RZ, RZ, RZ ;  /* 0x000000ffff037224 */ /* 0x000fc600078e00ff */
[----:B------:R-:W-:-:S13]  /*0300*/  ISETP.GE.U32.AND P0, PT, R10, UR8, PT ;  /* 0x000000080a007c0c */ /* 0x000fda000bf06070 */
[----:B------:R-:W-:Y:S01]  /*0310*/  @P0 VIADD R10, R10, -UR8 ;  /* 0x800000080a0a0c36 */ /* 0x000fe20008000000 */
[----:B------:R-:W-:-:S04]  /*0320*/  @P0 IADD3 R2, PT, PT, R2, 0x1, RZ ;  /* 0x0000000102020810 */ /* 0x000fc80007ffe0ff */
[----:B------:R-:W-:-:S13]  /*0330*/  ISETP.GE.U32.AND P1, PT, R10, UR8, PT ;  /* 0x000000080a007c0c */ /* 0x000fda000bf26070 */
[----:B------:R-:W-:Y:S01]  /*0340*/  @P1 VIADD R2, R2, 0x1 ;  /* 0x0000000102021836 */ /* 0x000fe20000000000 */
[----:B------:R-:W-:Y:S01]  /*0350*/  @!P2 LOP3.LUT R2, RZ, UR8, RZ, 0x33, !PT ;  /* 0x00000008ff02ac12 */ /* 0x000fe2000f8e33ff */
[----:B------:R-:W-:Y:S06]  /*0360*/  BRA `(.L_x_3) ;  /* 0x00000000001c7947 */ /* 0x000fec0003800000 */
.L_x_2:
[----:B------:R-:W0:Y:S01]  /*0370*/  LDCU.64 UR4, c[0x0][0x388] ;  /* 0x00007100ff0477ac */ /* 0x000e220008000a00 */
[----:B------:R-:W-:Y:S02]  /*0380*/  MOV R19, R11 ;  /* 0x0000000b00137202 */ /* 0x000fe40000000f00 */
[----:B------:R-:W-:Y:S01]  /*0390*/  MOV R6, 0x3d0 ;  /* 0x000003d000067802 */ /* 0x000fe20000000f00 */
[----:B0-----:R-:W-:Y:S02]  /*03a0*/  IMAD.U32 R4, RZ, RZ, UR4 ;  /* 0x00000004ff047e24 */ /* 0x001fe4000f8e00ff */
[----:B------:R-:W-:-:S07]  /*03b0*/  IMAD.U32 R3, RZ, RZ, UR5 ;  /* 0x00000005ff037e24 */ /* 0x000fce000f8e00ff */
[----:B------:R-:W-:Y:S05]  /*03c0*/  CALL.REL.NOINC `($__internal_0_$__cuda_sm20_div_u64) ;  /* 0x0000000c00c07944 */ /* 0x000fea0003c00000 */
[----:B------:R-:W-:-:S07]  /*03d0*/  MOV R2, R4 ;  /* 0x0000000400027202 */ /* 0x000fce0000000f00 */
.L_x_3:
[----:B------:R-:W0:Y:S01]  /*03e0*/  LDCU.64 UR8, c[0x0][0x390] ;  /* 0x00007200ff0877ac */ /* 0x000e220008000a00 */
[----:B------:R1:W2:Y:S01]  /*03f0*/  I2F.U64 R2, R2 ;  /* 0x0000000200027312 */ /* 0x0002a20000301000 */
[----:B------:R-:W-:Y:S01]  /*0400*/  IMAD.MOV.U32 R0, RZ, RZ, RZ ;  /* 0x000000ffff007224 */ /* 0x000fe200078e00ff */
[----:B0-----:R-:W-:-:S04]  /*0410*/  UISETP.NE.U32.AND UP0, UPT, UR8, URZ, UPT ;  /* 0x000000ff0800728c */ /* 0x001fc8000bf05070 */
[----:B------:R-:W-:-:S09]  /*0420*/  UISETP.NE.AND.EX UP0, UPT, UR9, URZ, UPT, UP0 ;  /* 0x000000ff0900728c */ /* 0x000fd2000bf05300 */
[----:B-12---:R-:W-:Y:S05]  /*0430*/  BRA.U !UP0, `(.L_x_4) ;  /* 0x00000005085c7547 */ /* 0x006fea000b800000 */
[----:B------:R-:W-:Y:S01]  /*0440*/  IMAD.MOV.U32 R0, RZ, RZ, RZ ;  /* 0x000000ffff007224 */ /* 0x000fe200078e00ff */
[----:B------:R-:W0:Y:S01]  /*0450*/  LDCU.64 UR10, c[0x0][0x390] ;  /* 0x00007200ff0a77ac */ /* 0x000e220008000a00 */
[----:B------:R-:W1:Y:S01]  /*0460*/  LDCU.64 UR16, c[0x0][0x398] ;  /* 0x00007300ff1077ac */ /* 0x000e620008000a00 */
[----:B------:R-:W2:Y:S01]  /*0470*/  LDCU.64 UR14, c[0x0][0x3d8] ;  /* 0x00007b00ff0e77ac */ /* 0x000ea20008000a00 */
[----:B------:R-:W-:Y:S01]  /*0480*/  UMOV UR4, URZ ;  /* 0x000000ff00047c82 */ /* 0x000fe20008000000 */
[----:B------:R-:W-:Y:S01]  /*0490*/  UMOV UR5, URZ ;  /* 0x000000ff00057c82 */ /* 0x000fe20008000000 */
[----:B------:R-:W-:-:S05]  /*04a0*/  UMOV UR6, URZ ;  /* 0x000000ff00067c82 */ /* 0x000fca0008000000 */
.L_x_9:
[----:B------:R-:W-:Y:S02]  /*04b0*/  USHF.L.U32 UR7, UR5, 0x3, URZ ;  /* 0x0000000305077899 */ /* 0x000fe400080006ff */
[----:B------:R-:W-:Y:S02]  /*04c0*/  USHF.L.U64.HI UR8, UR5, 0x3, UR6 ;  /* 0x0000000305087899 */ /* 0x000fe40008010206 */
[----:B--2---:R-:W-:-:S04]  /*04d0*/  UIADD3 UR5, UP0, UPT, UR7, UR14, URZ ;  /* 0x0000000e07057290 */ /* 0x004fc8000ff1e0ff */
[----:B------:R-:W-:Y:S02]  /*04e0*/  UIADD3.X UR9, UPT, UPT, UR8, UR15, URZ, UP0, !UPT ;  /* 0x0000000f08097290 */ /* 0x000fe400087fe4ff */
[----:B------:R-:W-:-:S04]  /*04f0*/  MOV R6, UR5 ;  /* 0x0000000500067c02 */ /* 0x000fc80008000f00 */
[----:B------:R-:W-:-:S06]  /*0500*/  IMAD.U32 R7, RZ, RZ, UR9 ;  /* 0x00000009ff077e24 */ /* 0x000fcc000f8e00ff */
[----:B------:R-:W2:Y:S01]  /*0510*/  LDG.E.64 R6, desc[UR12][R6.64] ;  /* 0x0000000c06067981 */ /* 0x000ea2000c1e1b00 */
[----:B-1----:R-:W-:-:S04]  /*0520*/  UIADD3 UR5, UP0, UPT, UR7, UR16, URZ ;  /* 0x0000001007057290 */ /* 0x002fc8000ff1e0ff */
[----:B------:R-:W-:Y:S02]  /*0530*/  UIADD3.X UR7, UPT, UPT, UR8, UR17, URZ, UP0, !UPT ;  /* 0x0000001108077290 */ /* 0x000fe400087fe4ff */
[----:B------:R-:W-:-:S04]  /*0540*/  IMAD.U32 R12, RZ, RZ, UR5 ;  /* 0x00000005ff0c7e24 */ /* 0x000fc8000f8e00ff */
[----:B------:R-:W-:-:S06]  /*0550*/  MOV R13, UR7 ;  /* 0x00000007000d7c02 */ /* 0x000fcc0008000f00 */
[----:B------:R-:W5:Y:S01]  /*0560*/  LDG.E.64 R12, desc[UR12][R12.64] ;  /* 0x0000000c0c0c7981 */ /* 0x000f62000c1e1b00 */
[----:B------:R-:W-:Y:S01]  /*0570*/  IMAD.MOV.U32 R3, RZ, RZ, RZ ;  /* 0x000000ffff037224 */ /* 0x000fe200078e00ff */
[----:B--2---:R-:W-:-:S04]  /*0580*/  ISETP.NE.U32.AND P0, PT, R6, RZ, PT ;  /* 0x000000ff0600720c */ /* 0x004fc80003f05070 */
[----:B------:R-:W-:-:S13]  /*0590*/  ISETP.NE.AND.EX P0, PT, R7, RZ, PT, P0 ;  /* 0x000000ff0700720c */ /* 0x000fda0003f05300 */
[----:B------:R-:W-:Y:S05]  /*05a0*/  @!P0 BRA `(.L_x_5) ;  /* 0x0000000000e08947 */ /* 0x000fea0003800000 */
[----:B------:R-:W-:-:S13]  /*05b0*/  ISETP.NE.U32.AND P0, PT, R7, RZ, PT ;  /* 0x000000ff0700720c */ /* 0x000fda0003f05070 */
[----:B------:R-:W-:Y:S05]  /*05c0*/  @P0 BRA `(.L_x_6) ;  /* 0x0000000000540947 */ /* 0x000fea0003800000 */
[----:B------:R-:W1:Y:S01]  /*05d0*/  I2F.U32.RP R3, R6 ;  /* 0x0000000600037306 */ /* 0x000e620000209000 */
[----:B------:R-:W-:Y:S02]  /*05e0*/  IADD3 R7, PT, PT, RZ, -R6, RZ ;  /* 0x80000006ff077210 */ /* 0x000fe40007ffe0ff */
[----:B------:R-:W-:-:S05]  /*05f0*/  ISETP.NE.U32.AND P2, PT, R6, RZ, PT ;  /* 0x000000ff0600720c */ /* 0x000fca0003f45070 */
[----:B-1----:R-:W1:Y:S02]  /*0600*/  MUFU.RCP R3, R3 ;  /* 0x0000000300037308 */ /* 0x002e640000001000 */
[----:B-1----:R-:W-:-:S06]  /*0610*/  VIADD R8, R3, 0xffffffe ;  /* 0x0ffffffe03087836 */ /* 0x002fcc0000000000 */
[----:B------:R1:W2:Y:S02]  /*0620*/  F2I.FTZ.U32.TRUNC.NTZ R9, R8 ;  /* 0x0000000800097305 */ /* 0x0002a4000021f000 */
[----:B-1----:R-:W-:Y:S02]  /*0630*/  IMAD.MOV.U32 R8, RZ, RZ, RZ ;  /* 0x000000ffff087224 */ /* 0x002fe400078e00ff */
[----:B--2---:R-:W-:-:S04]  /*0640*/  IMAD R7, R7, R9, RZ ;  /* 0x0000000907077224 */ /* 0x004fc800078e02ff */
[----:B------:R-:W-:-:S06]  /*0650*/  IMAD.HI.U32 R4, R9, R7, R8 ;  /* 0x0000000709047227 */ /* 0x000fcc00078e0008 */
[----:B------:R-:W-:-:S04]  /*0660*/  IMAD.HI.U32 R4, R4, R5, RZ ;  /* 0x0000000504047227 */ /* 0x000fc800078e00ff */
[----:B------:R-:W-:-:S04]  /*0670*/  IMAD.MOV R7, RZ, RZ, -R4 ;  /* 0x000000ffff077224 */ /* 0x000fc800078e0a04 */
[----:B------:R-:W-:-:S05]  /*0680*/  IMAD R7, R6, R7, R5 ;  /* 0x0000000706077224 */ /* 0x000fca00078e0205 */
[----:B------:R-:W-:-:S13]  /*0690*/  ISETP.GE.U32.AND P0, PT, R7, R6, PT ;  /* 0x000000060700720c */ /* 0x000fda0003f06070 */
[----:B------:R-:W-:Y:S01]  /*06a0*/  @P0 IADD3 R7, PT, PT, -R6, R7, RZ ;  /* 0x0000000706070210 */ /* 0x000fe20007ffe1ff */
[----:B------:R-:W-:-:S03]  /*06b0*/  @P0 VIADD R4, R4, 0x1 ;  /* 0x0000000104040836 */ /* 0x000fc60000000000 */
[----:B------:R-:W-:Y:S01]  /*06c0*/  ISETP.GE.U32.AND P1, PT, R7, R6, PT ;  /* 0x000000060700720c */ /* 0x000fe20003f26070 */
[----:B------:R-:W-:-:S12]  /*06d0*/  IMAD.MOV.U32 R7, RZ, RZ, RZ ;  /* 0x000000ffff077224 */ /* 0x000fd800078e00ff */
[----:B------:R-:W-:Y:S01]  /*06e0*/  @P1 VIADD R4, R4, 0x1 ;  /* 0x0000000104041836 */ /* 0x000fe20000000000 */
[----:B------:R-:W-:-:S04]  /*06f0*/  @!P2 LOP3.LUT R4, RZ, R6, RZ, 0x33, !PT ;  /* 0x00000006ff04a212 */ /* 0x000fc800078e33ff */
[----:B------:R-:W-:Y:S01]  /*0700*/  MOV R6, R4 ;  /* 0x0000000400067202 */ /* 0x000fe20000000f00 */
[----:B------:R-:W-:Y:S06]  /*0710*/  BRA `(.L_x_7) ;  /* 0x0000000000207947 */ /* 0x000fec0003800000 */
.L_x_6:
[----:B------:R-:W-:Y:S01]  /*0720*/  IMAD.MOV.U32 R4, RZ, RZ, R6 ;  /* 0x000000ffff047224 */ /* 0x000fe200078e0006 */
[----:B------:R-:W-:Y:S01]  /*0730*/  MOV R3, R7 ;  /* 0x0000000700037202 */ /* 0x000fe20000000f00 */
[----:B------:R-:W-:Y:S01]  /*0740*/  IMAD.MOV.U32 R10, RZ, RZ, R5 ;  /* 0x000000ffff0a7224 */ /* 0x000fe200078e0005 */
[----:B------:R-:W-:Y:S01]  /*0750*/  MOV R6, 0x780 ;  /* 0x0000078000067802 */ /* 0x000fe20000000f00 */
[----:B------:R-:W-:-:S07]  /*0760*/  IMAD.MOV.U32 R19, RZ, RZ, RZ ;  /* 0x000000ffff137224 */ /* 0x000fce00078e00ff */
[----:B0----5:R-:W-:Y:S05]  /*0770*/  CALL.REL.NOINC `($__internal_0_$__cuda_sm20_div_u64) ;  /* 0x0000000800d47944 */ /* 0x021fea0003c00000 */
[----:B------:R-:W-:Y:S01]  /*0780*/  MOV R6, R4 ;  /* 0x0000000400067202 */ /* 0x000fe20000000f00 */
[----:B------:R-:W-:-:S07]  /*0790*/  IMAD.MOV.U32 R7, RZ, RZ, R3 ;  /* 0x000000ffff077224 */ /* 0x000fce00078e0003 */
.L_x_7:
[----:B-----5:R-:W-:-:S13]  /*07a0*/  ISETP.NE.U32.AND P0, PT, R13, RZ, PT ;  /* 0x000000ff0d00720c */ /* 0x020fda0003f05070 */
        /* <DEDUP_REMOVED lines=14> */
[----:B------:R-:W-:-:S04]  /*0890*/  @P0 IADD3 R7, PT, PT, -R12, R7, RZ ;  /* 0x000000070c070210 */ /* 0x000fc80007ffe1ff */
[----:B------:R-:W-:-:S13]  /*08a0*/  ISETP.GE.U32.AND P0, PT, R7, R12, PT ;  /* 0x0000000c0700720c */ /* 0x000fda0003f06070 */
[----:B------:R-:W-:Y:S01]  /*08b0*/  @P0 IMAD.IADD R7, R7, 0x1, -R12 ;  /* 0x0000000107070824 */ /* 0x000fe200078e0a0c */
[----:B------:R-:W-:-:S05]  /*08c0*/  @!P1 LOP3.LUT R7, RZ, R12, RZ, 0x33, !PT ;  /* 0x0000000cff079212 */ /* 0x000fca00078e33ff */
[----:B------:R-:W-:Y:S01]  /*08d0*/  IMAD.MOV.U32 R3, RZ, RZ, R7 ;  /* 0x000000ffff037224 */ /* 0x000fe200078e0007 */
[----:B------:R-:W-:Y:S06]  /*08e0*/  BRA `(.L_x_5) ;  /* 0x0000000000107947 */ /* 0x000fec0003800000 */
.L_x_8:
[----:B------:R-:W-:Y:S01]  /*08f0*/  MOV R4, R6 ;  /* 0x0000000600047202 */ /* 0x000fe20000000f00 */
[----:B------:R-:W-:Y:S01]  /*0900*/  IMAD.MOV.U32 R3, RZ, RZ, R7 ;  /* 0x000000ffff037224 */ /* 0x000fe200078e0007 */
[----:B------:R-:W-:-:S07]  /*0910*/  MOV R6, 0x930 ;  /* 0x0000093000067802 */ /* 0x000fce0000000f00 */
[----:B0-----:R-:W-:Y:S05]  /*0920*/  CALL.REL.NOINC `($__internal_1_$__cuda_sm20_rem_u64) ;  /* 0x0000000c007c7944 */ /* 0x001fea0003c00000 */
.L_x_5:
[----:B------:R-:W-:Y:S01]  /*0930*/  UIADD3 UR5, UPT, UPT, UR4, 0x1, URZ ;  /* 0x0000000104057890 */ /* 0x000fe2000fffe0ff */
[----:B-----5:R-:W-:Y:S01]  /*0940*/  IMAD R0, R12, R0, R3 ;  /* 0x000000000c007224 */ /* 0x020fe200078e0203 */
[----:B0-----:R-:W-:Y:S01]  /*0950*/  UMOV UR8, UR10 ;  /* 0x0000000a00087c82 */ /* 0x001fe20008000000 */
[----:B------:R-:W-:Y:S01]  /*0960*/  UMOV UR9, UR11 ;  /* 0x0000000b00097c82 */ /* 0x000fe20008000000 */
[----:B------:R-:W-:-:S03]  /*0970*/  UISETP.GE.U32.AND UP0, UPT, UR5, UR8, UPT ;  /* 0x000000080500728c */ /* 0x000fc6000bf06070 */
[----:B------:R-:W-:Y:S01]  /*0980*/  UMOV UR4, UR5 ;  /* 0x0000000500047c82 */ /* 0x000fe20008000000 */
[----:B------:R-:W-:-:S09]  /*0990*/  UISETP.GE.U32.AND.EX UP0, UPT, URZ, UR9, UPT, UP0 ;  /* 0x00000009ff00728c */ /* 0x000fd2000bf06100 */
[----:B------:R-:W-:Y:S05]  /*09a0*/  BRA.U !UP0, `(.L_x_9) ;  /* 0xfffffff908c07547 */ /* 0x000fea000b83ffff */
.L_x_4:
[----:B------:R-:W-:Y:S01]  /*09b0*/  UISETP.NE.U32.AND UP0, UPT, UR8, URZ, UPT ;  /* 0x000000ff0800728c */ /* 0x000fe2000bf05070 */
[----:B------:R-:W-:-:S03]  /*09c0*/  CS2R R12, SRZ ;  /* 0x00000000000c7805 */ /* 0x000fc6000001ff00 */
[----:B------:R-:W-:-:S09]  /*09d0*/  UISETP.NE.AND.EX UP0, UPT, UR9, URZ, UPT, UP0 ;  /* 0x000000ff0900728c */ /* 0x000fd2000bf05300 */
[----:B------:R-:W-:Y:S05]  /*09e0*/  BRA.U !UP0, `(.L_x_10) ;  /* 0x0000000108f87547 */ /* 0x000fea000b800000 */
[----:B------:R-:W0:Y:S01]  /*09f0*/  LDC.64 R14, c[0x0][0x3b0] ;  /* 0x0000ec00ff0e7b82 */ /* 0x000e220000000a00 */
[----:B------:R-:W-:Y:S02]  /*0a00*/  HFMA2 R16, -RZ, RZ, 0, 0 ;  /* 0x00000000ff107431 */ /* 0x000fe400000001ff */
[----:B------:R-:W-:Y:S01]  /*0a10*/  IMAD.MOV.U32 R17, RZ, RZ, R0 ;  /* 0x000000ffff117224 */ /* 0x000fe200078e0000 */
[----:B------:R-:W1:Y:S01]  /*0a20*/  LDCU.64 UR8, c[0x0][0x390] ;  /* 0x00007200ff0877ac */ /* 0x000e620008000a00 */
[----:B------:R-:W2:Y:S01]  /*0a30*/  LDCU.128 UR16, c[0x0][0x390] ;  /* 0x00007200ff1077ac */ /* 0x000ea20008000c00 */
[----:B------:R-:W-:-:S05]  /*0a40*/  UMOV UR4, URZ ;  /* 0x000000ff00047c82 */ /* 0x000fca0008000000 */
.L_x_13:
[----:B------:R-:W-:Y:S02]  /*0a50*/  LOP3.LUT R21, RZ, R12, RZ, 0x33, !PT ;  /* 0x0000000cff157212 */ /* 0x000fe400078e33ff */
[----:B------:R-:W-:Y:S02]  /*0a60*/  LOP3.LUT R4, RZ, R13, RZ, 0x33, !PT ;  /* 0x0000000dff047212 */ /* 0x000fe400078e33ff */
[----:B--2---:R-:W-:-:S04]  /*0a70*/  IADD3 R21, P0, PT, R21, UR16, RZ ;  /* 0x0000001015157c10 */ /* 0x004fc8000ff1e0ff */
[----:B------:R-:W-:Y:S01]  /*0a80*/  IADD3.X R4, PT, PT, R4, UR17, RZ, P0, !PT ;  /* 0x0000001104047c10 */ /* 0x000fe200087fe4ff */
[----:B------:R-:W-:-:S03]  /*0a90*/  IMAD.SHL.U32 R12, R21, 0x8, RZ ;  /* 0x00000008150c7824 */ /* 0x000fc600078e00ff */
[----:B------:R-:W-:Y:S02]  /*0aa0*/  SHF.L.U64.HI R3, R21, 0x3, R4 ;  /* 0x0000000315037819 */ /* 0x000fe40000010204 */
[----:B------:R-:W-:Y:S02]  /*0ab0*/  LOP3.LUT R12, R12, 0xfffffff8, RZ, 0xc0, !PT ;  /* 0xfffffff80c0c7812 */ /* 0x000fe400078ec0ff */
[----:B------:R-:W-:Y:S02]  /*0ac0*/  LOP3.LUT R3, R3, 0x7, RZ, 0xc0, !PT ;  /* 0x0000000703037812 */ /* 0x000fe400078ec0ff */
[----:B------:R-:W-:-:S04]  /*0ad0*/  IADD3 R12, P0, PT, R12, UR18, RZ ;  /* 0x000000120c0c7c10 */ /* 0x000fc8000ff1e0ff */
[----:B------:R-:W-:-:S06]  /*0ae0*/  IADD3.X R13, PT, PT, R3, UR19, RZ, P0, !PT ;  /* 0x00000013030d7c10 */ /* 0x000fcc00087fe4ff */
[----:B------:R-:W2:Y:S02]  /*0af0*/  LDG.E.64 R12, desc[UR12][R12.64] ;  /* 0x0000000c0c0c7981 */ /* 0x000ea4000c1e1b00 */
[----:B--2---:R-:W-:-:S13]  /*0b00*/  ISETP.NE.U32.AND P0, PT, R13, RZ, PT ;  /* 0x000000ff0d00720c */ /* 0x004fda0003f05070 */
[----:B------:R-:W-:Y:S05]  /*0b10*/  @P0 BRA `(.L_x_11) ;  /* 0x0000000000540947 */ /* 0x000fea0003800000 */
[----:B------:R-:W2:Y:S01]  /*0b20*/  I2F.U32.RP R3, R12 ;  /* 0x0000000c00037306 */ /* 0x000ea20000209000 */
[----:B------:R-:W-:Y:S02]  /*0b30*/  IADD3 R9, PT, PT, RZ, -R12, RZ ;  /* 0x8000000cff097210 */ /* 0x000fe40007ffe0ff */
[----:B------:R-:W-:-:S05]  /*0b40*/  ISETP.NE.U32.AND P2, PT, R12, RZ, PT ;  /* 0x000000ff0c00720c */ /* 0x000fca0003f45070 */
[----:B--2---:R-:W2:Y:S02]  /*0b50*/  MUFU.RCP R3, R3 ;  /* 0x0000000300037308 */ /* 0x004ea40000001000 */
[----:B--2---:R-:W-:-:S06]  /*0b60*/  VIADD R6, R3, 0xffffffe ;  /* 0x0ffffffe03067836 */ /* 0x004fcc0000000000 */
[----:B------:R2:W3:Y:S02]  /*0b70*/  F2I.FTZ.U32.TRUNC.NTZ R7, R6 ;  /* 0x0000000600077305 */ /* 0x0004e4000021f000 */
[----:B--2---:R-:W-:Y:S02]  /*0b80*/  IMAD.MOV.U32 R6, RZ, RZ, RZ ;  /* 0x000000ffff067224 */ /* 0x004fe400078e00ff */
[----:B---3--:R-:W-:-:S04]  /*0b90*/  IMAD R9, R9, R7, RZ ;  /* 0x0000000709097224 */ /* 0x008fc800078e02ff */
[----:B------:R-:W-:-:S06]  /*0ba0*/  IMAD.HI.U32 R4, R7, R9, R6 ;  /* 0x0000000907047227 */ /* 0x000fcc00078e0006 */
[----:B------:R-:W-:-:S04]  /*0bb0*/  IMAD.HI.U32 R4, R4, R17, RZ ;  /* 0x0000001104047227 */ /* 0x000fc800078e00ff */
[----:B------:R-:W-:-:S04]  /*0bc0*/  IMAD.MOV R7, RZ, RZ, -R4 ;  /* 0x000000ffff077224 */ /* 0x000fc800078e0a04 */
[----:B------:R-:W-:-:S05]  /*0bd0*/  IMAD R7, R12, R7, R17 ;  /* 0x000000070c077224 */ /* 0x000fca00078e0211 */
[----:B------:R-:W-:-:S13]  /*0be0*/  ISETP.GE.U32.AND P0, PT, R7, R12, PT ;  /* 0x0000000c0700720c */ /* 0x000fda0003f06070 */
[----:B------:R-:W-:Y:S01]  /*0bf0*/  @P0 IADD3 R7, PT, PT, -R12, R7, RZ ;  /* 0x000000070c070210 */ /* 0x000fe20007ffe1ff */
[----:B------:R-:W-:-:S03]  /*0c00*/  @P0 VIADD R4, R4, 0x1 ;  /* 0x0000000104040836 */ /* 0x000fc60000000000 */
[----:B------:R-:W-:-:S13]  /*0c10*/  ISETP.GE.U32.AND P1, PT, R7, R12, PT ;  /* 0x0000000c0700720c */ /* 0x000fda0003f26070 */
[----:B------:R-:W-:Y:S01]  /*0c20*/  @P1 VIADD R4, R4, 0x1 ;  /* 0x0000000104041836 */ /* 0x000fe20000000000 */
[----:B------:R-:W-:-:S04]  /*0c30*/  @!P2 LOP3.LUT R4, RZ, R12, RZ, 0x33, !PT ;  /* 0x0000000cff04a212 */ /* 0x000fc800078e33ff */
[----:B------:R-:W-:-:S05]  /*0c40*/  IADD3 R3, PT, PT, -R4, RZ, RZ ;  /* 0x000000ff04037210 */ /* 0x000fca0007ffe1ff */
[----:B------:R-:W-:Y:S01]  /*0c50*/  IMAD R12, R12, R3, R17 ;  /* 0x000000030c0c7224 */ /* 0x000fe200078e0211 */
[----:B------:R-:W-:Y:S06]  /*0c60*/  BRA `(.L_x_12) ;  /* 0x0000000000207947 */ /* 0x000fec0003800000 */
.L_x_11:
[----:B------:R-:W-:Y:S01]  /*0c70*/  IMAD.MOV.U32 R10, RZ, RZ, R17 ;  /* 0x000000ffff0a7224 */ /* 0x000fe200078e0011 */
[----:B------:R-:W-:Y:S01]  /*0c80*/  MOV R4, R12 ;  /* 0x0000000c00047202 */ /* 0x000fe20000000f00 */
[----:B------:R-:W-:Y:S01]  /*0c90*/  IMAD.MOV.U32 R19, RZ, RZ, RZ ;  /* 0x000000ffff137224 */ /* 0x000fe200078e00ff */
[----:B------:R-:W-:Y:S01]  /*0ca0*/  MOV R6, 0xcd0 ;  /* 0x00000cd000067802 */ /* 0x000fe20000000f00 */
[----:B------:R-:W-:-:S07]  /*0cb0*/  IMAD.MOV.U32 R3, RZ, RZ, R13 ;  /* 0x000000ffff037224 */ /* 0x000fce00078e000d */
[----:B01----:R-:W-:Y:S05]  /*0cc0*/  CALL.REL.NOINC `($__internal_0_$__cuda_sm20_div_u64) ;  /* 0x0000000400807944 */ /* 0x003fea0003c00000 */
[----:B------:R-:W-:-:S04]  /*0cd0*/  IMAD.MOV R3, RZ, RZ, -R4 ;  /* 0x000000ffff037224 */ /* 0x000fc800078e0a04 */
[----:B------:R-:W-:-:S07]  /*0ce0*/  IMAD R12, R12, R3, R17 ;  /* 0x000000030c0c7224 */ /* 0x000fce00078e0211 */
.L_x_12:
[----:B0-----:R-:W-:-:S04]  /*0cf0*/  LEA R6, P0, R21, R14, 0x3 ;  /* 0x0000000e15067211 */ /* 0x001fc800078018ff */
[----:B------:R-:W-:-:S06]  /*0d00*/  LEA.HI.X R7, R21, R15, RZ, 0x3, P0 ;  /* 0x0000000f15077211 */ /* 0x000fcc00000f1cff */
[----:B------:R-:W2:Y:S01]  /*0d10*/  LDG.E R7, desc[UR12][R6.64] ;  /* 0x0000000c06077981 */ /* 0x000ea2000c1e1900 */
[----:B------:R-:W-:Y:S01]  /*0d20*/  UIADD3 UR4, UPT, UPT, UR4, 0x1, URZ ;  /* 0x0000000104047890 */ /* 0x000fe2000fffe0ff */
[----:B------:R-:W-:Y:S01]  /*0d30*/  MOV R17, R4 ;  /* 0x0000000400117202 */ /* 0x000fe20000000f00 */
[----:B------:R-:W-:Y:S02]  /*0d40*/  UMOV UR5, URZ ;  /* 0x000000ff00057c82 */ /* 0x000fe40008000000 */
[----:B-1----:R-:W-:Y:S01]  /*0d50*/  UISETP.GE.U32.AND UP0, UPT, UR4, UR8, UPT ;  /* 0x000000080400728c */ /* 0x002fe2000bf06070 */
[----:B------:R-:W-:-:S03]  /*0d60*/  IMAD.U32 R13, RZ, RZ, UR5 ;  /* 0x00000005ff0d7e24 */ /* 0x000fc6000f8e00ff */
[----:B------:R-:W-:Y:S01]  /*0d70*/  UISETP.GE.U32.AND.EX UP0, UPT, URZ, UR9, UPT, UP0 ;  /* 0x00000009ff00728c */ /* 0x000fe2000bf06100 */
[----:B--2---:R-:W-:Y:S02]  /*0d80*/  IMAD R16, R7, R12, R16 ;  /* 0x0000000c07107224 */ /* 0x004fe400078e0210 */
[----:B------:R-:W-:-:S06]  /*0d90*/  IMAD.U32 R12, RZ, RZ, UR4 ;  /* 0x00000004ff0c7e24 */ /* 0x000fcc000f8e00ff */
[----:B------:R-:W-:Y:S05]  /*0da0*/  BRA.U !UP0, `(.L_x_13) ;  /* 0xfffffffd08287547 */ /* 0x000fea000b83ffff */
[----:B------:R-:W-:Y:S01]  /*0db0*/  MOV R12, R16 ;  /* 0x00000010000c7202 */ /* 0x000fe20000000f00 */
[----:B------:R-:W-:-:S07]  /*0dc0*/  IMAD.MOV.U32 R13, RZ, RZ, RZ ;  /* 0x000000ffff0d7224 */ /* 0x000fce00078e00ff */
.L_x_10:
[----:B------:R-:W-:Y:S01]  /*0dd0*/  UISETP.NE.U32.AND UP0, UPT, UR8, URZ, UPT ;  /* 0x000000ff0800728c */ /* 0x000fe2000bf05070 */
[----:B------:R-:W-:-:S03]  /*0de0*/  CS2R R6, SRZ ;  /* 0x0000000000067805 */ /* 0x000fc6000001ff00 */
[----:B------:R-:W-:-:S09]  /*0df0*/  UISETP.NE.AND.EX UP0, UPT, UR9, URZ, UPT, UP0 ;  /* 0x000000ff0900728c */ /* 0x000fd2000bf05300 */
[----:B------:R-:W-:Y:S05]  /*0e00*/  BRA.U !UP0, `(.L_x_14) ;  /* 0x0000000108f87547 */ /* 0x000fea000b800000 */
[----:B------:R-:W0:Y:S01]  /*0e10*/  LDC.64 R14, c[0x0][0x3c8] ;  /* 0x0000f200ff0e7b82 */ /* 0x000e220000000a00 */
[----:B------:R-:W-:Y:S01]  /*0e20*/  IMAD.MOV.U32 R22, RZ, RZ, RZ ;  /* 0x000000ffff167224 */ /* 0x000fe200078e00ff */
[----:B------:R-:W1:Y:S01]  /*0e30*/  LDCU.64 UR6, c[0x0][0x390] ;  /* 0x00007200ff0677ac */ /* 0x000e620008000a00 */
[----:B------:R-:W2:Y:S01]  /*0e40*/  LDCU.128 UR8, c[0x0][0x390] ;  /* 0x00007200ff0877ac */ /* 0x000ea20008000c00 */
[----:B------:R-:W-:-:S05]  /*0e50*/  UMOV UR4, URZ ;  /* 0x000000ff00047c82 */ /* 0x000fca0008000000 */
.L_x_17:
[----:B------:R-:W-:Y:S02]  /*0e60*/  LOP3.LUT R21, RZ, R6, RZ, 0x33, !PT ;  /* 0x00000006ff157212 */ /* 0x000fe400078e33ff */
[----:B------:R-:W-:Y:S02]  /*0e70*/  LOP3.LUT R4, RZ, R7, RZ, 0x33, !PT ;  /* 0x00000007ff047212 */ /* 0x000fe400078e33ff */
[----:B--2---:R-:W-:-:S04]  /*0e80*/  IADD3 R21, P0, PT, R21, UR8, RZ ;  /* 0x0000000815157c10 */ /* 0x004fc8000ff1e0ff */
[----:B------:R-:W-:Y:S02]  /*0e90*/  IADD3.X R4, PT, PT, R4, UR9, RZ, P0, !PT ;  /* 0x0000000904047c10 */ /* 0x000fe400087fe4ff */
[C---:B------:R-:W-:Y:S02]  /*0ea0*/  SHF.L.U32 R16, R21.reuse, 0x3, RZ ;  /* 0x0000000315107819 */ /* 0x040fe400000006ff */
        /* <DEDUP_REMOVED lines=9> */
[----:B------:R-:W-:Y:S01]  /*0f40*/  IMAD.MOV R9, RZ, RZ, -R16 ;  /* 0x000000ffff097224 */ /* 0x000fe200078e0a10 */
[----:B------:R-:W-:-:S06]  /*0f50*/  ISETP.NE.U32.AND P2, PT, R16, RZ, PT ;  /* 0x000000ff1000720c */ /* 0x000fcc0003f45070 */
[----:B--2---:R-:W2:Y:S02]  /*0f60*/  MUFU.RCP R3, R3 ;  /* 0x0000000300037308 */ /* 0x004ea40000001000 */
[----:B--2---:R-:W-:-:S06]  /*0f70*/  VIADD R6, R3, 0xffffffe ;  /* 0x0ffffffe03067836 */ /* 0x004fcc0000000000 */
[----:B------:R2:W3:Y:S02]  /*0f80*/  F2I.FTZ.U32.TRUNC.NTZ R7, R6 ;  /* 0x0000000600077305 */ /* 0x0004e4000021f000 */
[----:B--2---:R-:W-:Y:S02]  /*0f90*/  HFMA2 R6, -RZ, RZ, 0, 0 ;  /* 0x00000000ff067431 */ /* 0x004fe400000001ff */
[----:B---3--:R-:W-:-:S04]  /*0fa0*/  IMAD R9, R9, R7, RZ ;  /* 0x0000000709097224 */ /* 0x008fc800078e02ff */
[----:B------:R-:W-:-:S06]  /*0fb0*/  IMAD.HI.U32 R7, R7, R9, R6 ;  /* 0x0000000907077227 */ /* 0x000fcc00078e0006 */
[----:B------:R-:W-:-:S04]  /*0fc0*/  IMAD.HI.U32 R7, R7, R0, RZ ;  /* 0x0000000007077227 */ /* 0x000fc800078e00ff */
[----:B------:R-:W-:-:S04]  /*0fd0*/  IMAD.MOV R9, RZ, RZ, -R7 ;  /* 0x000000ffff097224 */ /* 0x000fc800078e0a07 */
[----:B------:R-:W-:-:S05]  /*0fe0*/  IMAD R9, R16, R9, R0 ;  /* 0x0000000910097224 */ /* 0x000fca00078e0200 */
[----:B------:R-:W-:-:S13]  /*0ff0*/  ISETP.GE.U32.AND P0, PT, R9, R16, PT ;  /* 0x000000100900720c */ /* 0x000fda0003f06070 */
[----:B------:R-:W-:Y:S01]  /*1000*/  @P0 IMAD.IADD R9, R9, 0x1, -R16 ;  /* 0x0000000109090824 */ /* 0x000fe200078e0a10 */
[----:B------:R-:W-:-:S04]  /*1010*/  @P0 IADD3 R7, PT, PT, R7, 0x1, RZ ;  /* 0x0000000107070810 */ /* 0x000fc80007ffe0ff */
[----:B------:R-:W-:-:S13]  /*1020*/  ISETP.GE.U32.AND P1, PT, R9, R16, PT ;  /* 0x000000100900720c */ /* 0x000fda0003f26070 */
[----:B------:R-:W-:Y:S01]  /*1030*/  @P1 VIADD R7, R7, 0x1 ;  /* 0x0000000107071836 */ /* 0x000fe20000000000 */
[----:B------:R-:W-:-:S04]  /*1040*/  @!P2 LOP3.LUT R7, RZ, R16, RZ, 0x33, !PT ;  /* 0x00000010ff07a212 */ /* 0x000fc800078e33ff */
[----:B------:R-:W-:-:S05]  /*1050*/  IADD3 R3, PT, PT, -R7, RZ, RZ ;  /* 0x000000ff07037210 */ /* 0x000fca0007ffe1ff */
[----:B------:R-:W-:Y:S01]  /*1060*/  IMAD R16, R16, R3, R0 ;  /* 0x0000000310107224 */ /* 0x000fe200078e0200 */
[----:B------:R-:W-:Y:S06]  /*1070*/  BRA `(.L_x_16) ;  /* 0x0000000000247947 */ /* 0x000fec0003800000 */
.L_x_15:
[----:B------:R-:W-:Y:S01]  /*1080*/  IMAD.MOV.U32 R10, RZ, RZ, R0 ;  /* 0x000000ffff0a7224 */ /* 0x000fe200078e0000 */
[----:B------:R-:W-:Y:S01]  /*1090*/  MOV R19, RZ ;  /* 0x000000ff00137202 */ /* 0x000fe20000000f00 */
[----:B------:R-:W-:Y:S01]  /*10a0*/  IMAD.MOV.U32 R4, RZ, RZ, R16 ;  /* 0x000000ffff047224 */ /* 0x000fe200078e0010 */
[----:B------:R-:W-:Y:S02]  /*10b0*/  MOV R3, R17 ;  /* 0x0000001100037202 */ /* 0x000fe40000000f00 */
[----:B------:R-:W-:-:S07]  /*10c0*/  MOV R6, 0x10e0 ;  /* 0x000010e000067802 */ /* 0x000fce0000000f00 */
[----:B01----:R-:W-:Y:S05]  /*10d0*/  CALL.REL.NOINC `($__internal_0_$__cuda_sm20_div_u64) ;  /* 0x00000000007c7944 */ /* 0x003fea0003c00000 */
[----:B------:R-:W-:Y:S01]  /*10e0*/  IMAD.MOV R3, RZ, RZ, -R4 ;  /* 0x000000ffff037224 */ /* 0x000fe200078e0a04 */
[----:B------:R-:W-:-:S03]  /*10f0*/  MOV R7, R4 ;  /* 0x0000000400077202 */ /* 0x000fc60000000f00 */
[----:B------:R-:W-:-:S07]  /*1100*/  IMAD R16, R16, R3, R0 ;  /* 0x0000000310107224 */ /* 0x000fce00078e0200 */
.L_x_16:
[----:B0-----:R-:W-:-:S04]  /*1110*/  LEA R8, P0, R21, R14, 0x3 ;  /* 0x0000000e15087211 */ /* 0x001fc800078018ff */
[----:B------:R-:W-:-:S06]  /*1120*/  LEA.HI.X R9, R21, R15, RZ, 0x3, P0 ;  /* 0x0000000f15097211 */ /* 0x000fcc00000f1cff */
[----:B------:R-:W2:Y:S01]  /*1130*/  LDG.E R9, desc[UR12][R8.64] ;  /* 0x0000000c08097981 */ /* 0x000ea2000c1e1900 */
[----:B------:R-:W-:Y:S01]  /*1140*/  UIADD3 UR4, UPT, UPT, UR4, 0x1, URZ ;  /* 0x0000000104047890 */ /* 0x000fe2000fffe0ff */
[----:B------:R-:W-:Y:S01]  /*1150*/  IMAD.MOV.U32 R0, RZ, RZ, R7 ;  /* 0x000000ffff007224 */ /* 0x000fe200078e0007 */
[----:B------:R-:W-:Y:S02]  /*1160*/  UMOV UR5, URZ ;  /* 0x000000ff00057c82 */ /* 0x000fe40008000000 */
[----:B-1----:R-:W-:Y:S01]  /*1170*/  UISETP.GE.U32.AND UP0, UPT, UR4, UR6, UPT ;  /* 0x000000060400728c */ /* 0x002fe2000bf06070 */
[----:B------:R-:W-:Y:S01]  /*1180*/  IMAD.U32 R7, RZ, RZ, UR5 ;  /* 0x00000005ff077e24 */ /* 0x000fe2000f8e00ff */
[----:B------:R-:W-:Y:S02]  /*1190*/  MOV R6, UR4 ;  /* 0x0000000400067c02 */ /* 0x000fe40008000f00 */
[----:B------:R-:W-:Y:S01]  /*11a0*/  UISETP.GE.U32.AND.EX UP0, UPT, URZ, UR7, UPT, UP0 ;  /* 0x00000007ff00728c */ /* 0x000fe2000bf06100 */
[----:B--2---:R-:W-:-:S08]  /*11b0*/  IMAD R22, R9, R16, R22 ;  /* 0x0000001009167224 */ /* 0x004fd000078e0216 */
[----:B------:R-:W-:Y:S05]  /*11c0*/  BRA.U !UP0, `(.L_x_17) ;  /* 0xfffffffd08247547 */ /* 0x000fea000b83ffff */
[----:B------:R-:W-:Y:S01]  /*11d0*/  MOV R6, R22 ;  /* 0x0000001600067202 */ /* 0x000fe20000000f00 */
[----:B------:R-:W-:-:S07]  /*11e0*/  IMAD.MOV.U32 R7, RZ, RZ, RZ ;  /* 0x000000ffff077224 */ /* 0x000fce00078e00ff */
.L_x_14:
[----:B------:R-:W0:Y:S01]  /*11f0*/  LDCU.64 UR4, c[0x0][0x3d0] ;  /* 0x00007a00ff0477ac */ /* 0x000e220008000a00 */
[----:B------:R-:W1:Y:S01]  /*1200*/  LDCU.64 UR6, c[0x0][0x3c0] ;  /* 0x00007800ff0677ac */ /* 0x000e620008000a00 */
[----:B0-----:R-:W-:-:S04]  /*1210*/  LEA R4, P0, R5, UR4, 0x2 ;  /* 0x0000000405047c11 */ /* 0x001fc8000f8010ff */
[----:B------:R-:W-:Y:S01]  /*1220*/  LEA.HI.X R5, R5, UR5, RZ, 0x2, P0 ;  /* 0x0000000505057c11 */ /* 0x000fe200080f14ff */
[----:B------:R-:W0:Y:S05]  /*1230*/  LDCU.64 UR4, c[0x0][0x3a8] ;  /* 0x00007500ff0477ac */ /* 0x000e2a0008000a00 */
[----:B------:R-:W2:Y:S01]  /*1240*/  LDG.E R5, desc[UR12][R4.64] ;  /* 0x0000000c04057981 */ /* 0x000ea2000c1e1900 */
[----:B-1----:R-:W-:-:S04]  /*1250*/  LEA R10, P1, R6, UR6, 0x2 ;  /* 0x00000006060a7c11 */ /* 0x002fc8000f8210ff */
[----:B------:R-:W-:Y:S02]  /*1260*/  LEA.HI.X R11, R6, UR7, R7, 0x2, P1 ;  /* 0x00000007060b7c11 */ /* 0x000fe400088f1407 */
[----:B0-----:R-:W-:-:S04]  /*1270*/  LEA R8, P0, R12, UR4, 0x2 ;  /* 0x000000040c087c11 */ /* 0x001fc8000f8010ff */
[----:B------:R-:W-:Y:S01]  /*1280*/  LEA.HI.X R9, R12, UR5, R13, 0x2, P0 ;  /* 0x000000050c097c11 */ /* 0x000fe200080f140d */
[----:B--2---:R-:W-:-:S05]  /*1290*/  FMUL R3, R2, R5 ;  /* 0x0000000502037220 */ /* 0x004fca0000400000 */
[----:B------:R-:W-:Y:S04]  /*12a0*/  REDG.E.ADD.F32.FTZ.RN.STRONG.GPU desc[UR12][R8.64], R3 ;  /* 0x00000003080079a6 */ /* 0x000fe8000c12f30c */
[----:B------:R-:W-:Y:S01]  /*12b0*/  REDG.E.ADD.F32.FTZ.RN.STRONG.GPU desc[UR12][R10.64], R3 ;  /* 0x000000030a0079a6 */ /* 0x000fe2000c12f30c */
[----:B------:R-:W-:Y:S05]  /*12c0*/  EXIT ;  /* 0x000000000000794d */ /* 0x000fea0003800000 */
        .weak           $__internal_0_$__cuda_sm20_div_u64
        .type           $__internal_0_$__cuda_sm20_div_u64,@function
        .size           $__internal_0_$__cuda_sm20_div_u64,($__internal_1_$__cuda_sm20_rem_u64 - $__internal_0_$__cuda_sm20_div_u64)
$__internal_0_$__cuda_sm20_div_u64:
[----:B------:R-:W-:Y:S01]  /*12d0*/  MOV R28, R4 ;  /* 0x00000004001c7202 */ /* 0x000fe20000000f00 */
[----:B------:R-:W-:-:S04]  /*12e0*/  IMAD.MOV.U32 R29, RZ, RZ, R3 ;  /* 0x000000ffff1d7224 */ /* 0x000fc800078e0003 */
[----:B------:R-:W0:Y:S08]  /*12f0*/  I2F.U64.RP R11, R28 ;  /* 0x0000001c000b7312 */ /* 0x000e300000309000 */
[----:B0-----:R-:W0:Y:S02]  /*1300*/  MUFU.RCP R11, R11 ;  /* 0x0000000b000b7308 */ /* 0x001e240000001000 */
[----:B0-----:R-:W-:-:S06]  /*1310*/  IADD3 R24, PT, PT, R11, 0x1ffffffe, RZ ;  /* 0x1ffffffe0b187810 */ /* 0x001fcc0007ffe0ff */
[----:B------:R-:W0:Y:S02]  /*1320*/  F2I.U64.TRUNC R24, R24 ;  /* 0x0000001800187311 */ /* 0x000e24000020d800 */
[----:B0-----:R-:W-:Y:S01]  /*1330*/  IMAD.WIDE.U32 R8, R24, R4, RZ ;  /* 0x0000000418087225 */ /* 0x001fe200078e00ff */
[----:B------:R-:W-:-:S03]  /*1340*/  MOV R27, R24 ;  /* 0x00000018001b7202 */ /* 0x000fc60000000f00 */
[----:B------:R-:W-:Y:S01]  /*1350*/  IMAD R7, R24, R3, R9 ;  /* 0x0000000318077224 */ /* 0x000fe200078e0209 */
[----:B------:R-:W-:-:S03]  /*1360*/  IADD3 R9, P0, PT, RZ, -R8, RZ ;  /* 0x80000008ff097210 */ /* 0x000fc60007f1e0ff */
[----:B------:R-:W-:Y:S02]  /*1370*/  IMAD R7, R25, R4, R7 ;  /* 0x0000000419077224 */ /* 0x000fe400078e0207 */
[----:B------:R-:W-:-:S04]  /*1380*/  IMAD.HI.U32 R26, R24, R9, RZ ;  /* 0x00000009181a7227 */ /* 0x000fc800078e00ff */
[----:B------:R-:W-:-:S04]  /*1390*/  IMAD.X R7, RZ, RZ, ~R7, P0 ;  /* 0x000000ffff077224 */ /* 0x000fc800000e0e07 */
[----:B------:R-:W-:-:S04]  /*13a0*/  IMAD.WIDE.U32 R26, P0, R24, R7, R26 ;  /* 0x00000007181a7225 */ /* 0x000fc8000780001a */
[C---:B------:R-:W-:Y:S02]  /*13b0*/  IMAD R8, R25.reuse, R7, RZ ;  /* 0x0000000719087224 */ /* 0x040fe400078e02ff */
[----:B------:R-:W-:-:S04]  /*13c0*/  IMAD.HI.U32 R9, P1, R25, R9, R26 ;  /* 0x0000000919097227 */ /* 0x000fc8000782001a */
[----:B------:R-:W-:Y:S01]  /*13d0*/  IMAD.HI.U32 R7, R25, R7, RZ ;  /* 0x0000000719077227 */ /* 0x000fe200078e00ff */
[----:B------:R-:W-:-:S03]  /*13e0*/  IADD3 R9, P2, PT, R8, R9, RZ ;  /* 0x0000000908097210 */ /* 0x000fc60007f5e0ff */
[----:B------:R-:W-:Y:S02]  /*13f0*/  IMAD.X R7, R7, 0x1, R25, P0 ;  /* 0x0000000107077824 */ /* 0x000fe400000e0619 */
[----:B------:R-:W-:-:S03]  /*1400*/  IMAD.WIDE.U32 R24, R9, R4, RZ ;  /* 0x0000000409187225 */ /* 0x000fc600078e00ff */
[----:B------:R-:W-:Y:S01]  /*1410*/  IADD3.X R7, PT, PT, RZ, RZ, R7, P2, P1 ;  /* 0x000000ffff077210 */ /* 0x000fe200017e2407 */
[----:B------:R-:W-:Y:S01]  /*1420*/  IMAD R8, R9, R3, R25 ;  /* 0x0000000309087224 */ /* 0x000fe200078e0219 */
[----:B------:R-:W-:-:S03]  /*1430*/  IADD3 R11, P0, PT, RZ, -R24, RZ ;  /* 0x80000018ff0b7210 */ /* 0x000fc60007f1e0ff */
[----:B------:R-:W-:Y:S02]  /*1440*/  IMAD R18, R7, R4, R8 ;  /* 0x0000000407127224 */ /* 0x000fe400078e0208 */
[----:B------:R-:W-:-:S03]  /*1450*/  IMAD.HI.U32 R8, R9, R11, RZ ;  /* 0x0000000b09087227 */ /* 0x000fc600078e00ff */
[----:B------:R-:W-:-:S05]  /*1460*/  IADD3.X R18, PT, PT, RZ, ~R18, RZ, P0, !PT ;  /* 0x80000012ff127210 */ /* 0x000fca00007fe4ff */
[----:B------:R-:W-:-:S04]  /*1470*/  IMAD.WIDE.U32 R24, P0, R9, R18, R8 ;  /* 0x0000001209187225 */ /* 0x000fc80007800008 */
[C---:B------:R-:W-:Y:S02]  /*1480*/  IMAD R8, R7.reuse, R18, RZ ;  /* 0x0000001207087224 */ /* 0x040fe400078e02ff */
[----:B------:R-:W-:-:S04]  /*1490*/  IMAD.HI.U32 R25, P1, R7, R11, R24 ;  /* 0x0000000b07197227 */ /* 0x000fc80007820018 */
[----:B------:R-:W-:Y:S01]  /*14a0*/  IMAD.HI.U32 R18, R7, R18, RZ ;  /* 0x0000001207127227 */ /* 0x000fe200078e00ff */
[----:B------:R-:W-:-:S03]  /*14b0*/  IADD3 R8, P2, PT, R8, R25, RZ ;  /* 0x0000001908087210 */ /* 0x000fc60007f5e0ff */
[----:B------:R-:W-:Y:S02]  /*14c0*/  HFMA2 R25, -RZ, RZ, 0, 0 ;  /* 0x00000000ff197431 */ /* 0x000fe400000001ff */
[----:B------:R-:W-:Y:S02]  /*14d0*/  IMAD.X R18, R18, 0x1, R7, P0 ;  /* 0x0000000112127824 */ /* 0x000fe400000e0607 */
[----:B------:R-:W-:-:S03]  /*14e0*/  IMAD.HI.U32 R24, R8, R10, RZ ;  /* 0x0000000a08187227 */ /* 0x000fc600078e00ff */
[----:B------:R-:W-:Y:S01]  /*14f0*/  IADD3.X R18, PT, PT, RZ, RZ, R18, P2, P1 ;  /* 0x000000ffff127210 */ /* 0x000fe200017e2412 */
[----:B------:R-:W-:-:S04]  /*1500*/  IMAD.WIDE.U32 R8, R8, R19, R24 ;  /* 0x0000001308087225 */ /* 0x000fc800078e0018 */
[C---:B------:R-:W-:Y:S02]  /*1510*/  IMAD R7, R18.reuse, R19, RZ ;  /* 0x0000001312077224 */ /* 0x040fe400078e02ff */
[----:B------:R-:W-:-:S04]  /*1520*/  IMAD.HI.U32 R8, P0, R18, R10, R8 ;  /* 0x0000000a12087227 */ /* 0x000fc80007800008 */
[----:B------:R-:W-:Y:S01]  /*1530*/  IMAD.HI.U32 R9, R18, R19, RZ ;  /* 0x0000001312097227 */ /* 0x000fe200078e00ff */
[----:B------:R-:W-:-:S03]  /*1540*/  IADD3 R7, P1, PT, R7, R8, RZ ;  /* 0x0000000807077210 */ /* 0x000fc60007f3e0ff */
[----:B------:R-:W-:Y:S02]  /*1550*/  IMAD.X R9, RZ, RZ, R9, P0 ;  /* 0x000000ffff097224 */ /* 0x000fe400000e0609 */
[----:B------:R-:W-:-:S03]  /*1560*/  IMAD.WIDE.U32 R24, R7, R4, RZ ;  /* 0x0000000407187225 */ /* 0x000fc600078e00ff */
[----:B------:R-:W-:Y:S01]  /*1570*/  IADD3.X R9, PT, PT, RZ, R9, RZ, P1, !PT ;  /* 0x00000009ff097210 */ /* 0x000fe20000ffe4ff */
[----:B------:R-:W-:Y:S01]  /*1580*/  IMAD R8, R7, R3, R25 ;  /* 0x0000000307087224 */ /* 0x000fe200078e0219 */
[----:B------:R-:W-:-:S03]  /*1590*/  IADD3 R11, P1, PT, -R24, R10, RZ ;  /* 0x0000000a180b7210 */ /* 0x000fc60007f3e1ff */
[-C--:B------:R-:W-:Y:S01]  /*15a0*/  IMAD R8, R9, R4.reuse, R8 ;  /* 0x0000000409087224 */ /* 0x080fe200078e0208 */
[----:B------:R-:W-:Y:S02]  /*15b0*/  ISETP.GE.U32.AND P0, PT, R11, R4, PT ;  /* 0x000000040b00720c */ /* 0x000fe40003f06070 */
[----:B------:R-:W-:Y:S01]  /*15c0*/  IADD3 R20, P2, PT, -R4, R11, RZ ;  /* 0x0000000b04147210 */ /* 0x000fe20007f5e1ff */
[----:B------:R-:W-:Y:S01]  /*15d0*/  IMAD.X R8, R19, 0x1, ~R8, P1 ;  /* 0x0000000113087824 */ /* 0x000fe200008e0e08 */
[----:B------:R-:W-:-:S04]  /*15e0*/  IADD3 R18, P1, PT, R7, 0x1, RZ ;  /* 0x0000000107127810 */ /* 0x000fc80007f3e0ff */
[----:B------:R-:W-:Y:S01]  /*15f0*/  ISETP.GE.U32.AND.EX P0, PT, R8, R3, PT, P0 ;  /* 0x000000030800720c */ /* 0x000fe20003f06100 */
[----:B------:R-:W-:Y:S01]  /*1600*/  IMAD.X R10, RZ, RZ, R9, P1 ;  /* 0x000000ffff0a7224 */ /* 0x000fe200008e0609 */
[-C--:B------:R-:W-:Y:S02]  /*1610*/  IADD3.X R19, PT, PT, ~R3, R8.reuse, RZ, P2, !PT ;  /* 0x0000000803137210 */ /* 0x080fe400017fe5ff */
[----:B------:R-:W-:Y:S02]  /*1620*/  SEL R11, R20, R11, P0 ;  /* 0x0000000b140b7207 */ /* 0x000fe40000000000 */
[----:B------:R-:W-:Y:S02]  /*1630*/  SEL R18, R18, R7, P0 ;  /* 0x0000000712127207 */ /* 0x000fe40000000000 */
[----:B------:R-:W-:Y:S02]  /*1640*/  SEL R8, R19, R8, P0 ;  /* 0x0000000813087207 */ /* 0x000fe40000000000 */
[----:B------:R-:W-:-:S02]  /*1650*/  SEL R10, R10, R9, P0 ;  /* 0x000000090a0a7207 */ /* 0x000fc40000000000 */
[----:B------:R-:W-:Y:S02]  /*1660*/  ISETP.GE.U32.AND P0, PT, R11, R4, PT ;  /* 0x000000040b00720c */ /* 0x000fe40003f06070 */
[----:B------:R-:W-:Y:S02]  /*1670*/  IADD3 R7, P2, PT, R18, 0x1, RZ ;  /* 0x0000000112077810 */ /* 0x000fe40007f5e0ff */
[----:B------:R-:W-:Y:S02]  /*1680*/  ISETP.GE.U32.AND.EX P0, PT, R8, R3, PT, P0 ;  /* 0x000000030800720c */ /* 0x000fe40003f06100 */
[----:B------:R-:W-:Y:S02]  /*1690*/  ISETP.NE.U32.AND P1, PT, R4, RZ, PT ;  /* 0x000000ff0400720c */ /* 0x000fe40003f25070 */
[----:B------:R-:W-:Y:S02]  /*16a0*/  IADD3.X R9, PT, PT, RZ, R10, RZ, P2, !PT ;  /* 0x0000000aff097210 */ /* 0x000fe400017fe4ff */
[----:B------:R-:W-:Y:S01]  /*16b0*/  SEL R4, R7, R18, P0 ;  /* 0x0000001207047207 */ /* 0x000fe20000000000 */
[----:B------:R-:W-:Y:S01]  /*16c0*/  IMAD.MOV.U32 R7, RZ, RZ, 0x0 ;  /* 0x00000000ff077424 */ /* 0x000fe200078e00ff */
[----:B------:R-:W-:-:S02]  /*16d0*/  ISETP.NE.AND.EX P1, PT, R3, RZ, PT, P1 ;  /* 0x000000ff0300720c */ /* 0x000fc40003f25310 */
[----:B------:R-:W-:Y:S02]  /*16e0*/  SEL R3, R9, R10, P0 ;  /* 0x0000000a09037207 */ /* 0x000fe40000000000 */
[----:B------:R-:W-:Y:S02]  /*16f0*/  SEL R4, R4, 0xffffffff, P1 ;  /* 0xffffffff04047807 */ /* 0x000fe40000800000 */
[----:B------:R-:W-:Y:S01]  /*1700*/  SEL R3, R3, 0xffffffff, P1 ;  /* 0xffffffff03037807 */ /* 0x000fe20000800000 */
[----:B------:R-:W-:Y:S06]  /*1710*/  RET.REL.NODEC R6 `(binary_add_backward) ;  /* 0xffffffe806387950 */ /* 0x000fec0003c3ffff */
        .weak           $__internal_1_$__cuda_sm20_rem_u64
        .type           $__internal_1_$__cuda_sm20_rem_u64,@function
        .size           $__internal_1_$__cuda_sm20_rem_u64,(.L_x_35 - $__internal_1_$__cuda_sm20_rem_u64)
$__internal_1_$__cuda_sm20_rem_u64:
[----:B------:R-:W0:Y:S08]  /*1720*/  I2F.U64.RP R7, R12 ;  /* 0x0000000c00077312 */ /* 0x000e300000309000 */
[----:B0-----:R-:W0:Y:S02]  /*1730*/  MUFU.RCP R7, R7 ;  /* 0x0000000700077308 */ /* 0x001e240000001000 */
[----:B0-----:R-:W-:-:S06]  /*1740*/  IADD3 R8, PT, PT, R7, 0x1ffffffe, RZ ;  /* 0x1ffffffe07087810 */ /* 0x001fcc0007ffe0ff */
[----:B------:R-:W0:Y:S02]  /*1750*/  F2I.U64.TRUNC R8, R8 ;  /* 0x0000000800087311 */ /* 0x000e24000020d800 */
[----:B0-----:R-:W-:-:S04]  /*1760*/  IMAD.WIDE.U32 R10, R8, R12, RZ ;  /* 0x0000000c080a7225 */ /* 0x001fc800078e00ff */
[----:B------:R-:W-:Y:S01]  /*1770*/  IMAD R11, R8, R13, R11 ;  /* 0x0000000d080b7224 */ /* 0x000fe200078e020b */
[----:B------:R-:W-:-:S03]  /*1780*/  IADD3 R15, P0, PT, RZ, -R10, RZ ;  /* 0x8000000aff0f7210 */ /* 0x000fc60007f1e0ff */
[----:B------:R-:W-:Y:S02]  /*1790*/  IMAD R11, R9, R12, R11 ;  /* 0x0000000c090b7224 */ /* 0x000fe400078e020b */
[----:B------:R-:W-:-:S04]  /*17a0*/  IMAD.HI.U32 R10, R8, R15, RZ ;  /* 0x0000000f080a7227 */ /* 0x000fc800078e00ff */
[----:B------:R-:W-:Y:S01]  /*17b0*/  IMAD.X R17, RZ, RZ, ~R11, P0 ;  /* 0x000000ffff117224 */ /* 0x000fe200000e0e0b */
[----:B------:R-:W-:-:S03]  /*17c0*/  MOV R11, R8 ;  /* 0x00000008000b7202 */ /* 0x000fc60000000f00 */
[-C--:B------:R-:W-:Y:S02]  /*17d0*/  IMAD R19, R9, R17.reuse, RZ ;  /* 0x0000001109137224 */ /* 0x080fe400078e02ff */
[----:B------:R-:W-:-:S04]  /*17e0*/  IMAD.WIDE.U32 R10, P0, R8, R17, R10 ;  /* 0x00000011080a7225 */ /* 0x000fc8000780000a */
[----:B------:R-:W-:-:S04]  /*17f0*/  IMAD.HI.U32 R7, R9, R17, RZ ;  /* 0x0000001109077227 */ /* 0x000fc800078e00ff */
[----:B------:R-:W-:-:S04]  /*1800*/  IMAD.HI.U32 R10, P1, R9, R15, R10 ;  /* 0x0000000f090a7227 */ /* 0x000fc8000782000a */
[----:B------:R-:W-:Y:S01]  /*1810*/  IMAD.X R7, R7, 0x1, R9, P0 ;  /* 0x0000000107077824 */ /* 0x000fe200000e0609 */
[----:B------:R-:W-:-:S04]  /*1820*/  IADD3 R11, P2, PT, R19, R10, RZ ;  /* 0x0000000a130b7210 */ /* 0x000fc80007f5e0ff */
[----:B------:R-:W-:Y:S01]  /*1830*/  IADD3.X R7, PT, PT, RZ, RZ, R7, P2, P1 ;  /* 0x000000ffff077210 */ /* 0x000fe200017e2407 */
[----:B------:R-:W-:-:S04]  /*1840*/  IMAD.WIDE.U32 R8, R11, R12, RZ ;  /* 0x0000000c0b087225 */ /* 0x000fc800078e00ff */
[----:B------:R-:W-:Y:S01]  /*1850*/  IMAD R9, R11, R13, R9 ;  /* 0x0000000d0b097224 */ /* 0x000fe200078e0209 */
[----:B------:R-:W-:-:S03]  /*1860*/  IADD3 R15, P0, PT, RZ, -R8, RZ ;  /* 0x80000008ff0f7210 */ /* 0x000fc60007f1e0ff */
[----:B------:R-:W-:Y:S02]  /*1870*/  IMAD R9, R7, R12, R9 ;  /* 0x0000000c07097224 */ /* 0x000fe400078e0209 */
[----:B------:R-:W-:-:S03]  /*1880*/  IMAD.HI.U32 R10, R11, R15, RZ ;  /* 0x0000000f0b0a7227 */ /* 0x000fc600078e00ff */
[----:B------:R-:W-:Y:S01]  /*1890*/  IADD3.X R8, PT, PT, RZ, ~R9, RZ, P0, !PT ;  /* 0x80000009ff087210 */ /* 0x000fe200007fe4ff */
[----:B------:R-:W-:-:S04]  /*18a0*/  HFMA2 R9, -RZ, RZ, 0, 0 ;  /* 0x00000000ff097431 */ /* 0x000fc800000001ff */
[----:B------:R-:W-:-:S04]  /*18b0*/  IMAD.WIDE.U32 R10, P0, R11, R8, R10 ;  /* 0x000000080b0a7225 */ /* 0x000fc8000780000a */
[C---:B------:R-:W-:Y:S02]  /*18c0*/  IMAD R14, R7.reuse, R8, RZ ;  /* 0x00000008070e7224 */ /* 0x040fe400078e02ff */
[----:B------:R-:W-:-:S04]  /*18d0*/  IMAD.HI.U32 R11, P1, R7, R15, R10 ;  /* 0x0000000f070b7227 */ /* 0x000fc8000782000a */
[----:B------:R-:W-:Y:S01]  /*18e0*/  IMAD.HI.U32 R8, R7, R8, RZ ;  /* 0x0000000807087227 */ /* 0x000fe200078e00ff */
[----:B------:R-:W-:-:S03]  /*18f0*/  IADD3 R11, P2, PT, R14, R11, RZ ;  /* 0x0000000b0e0b7210 */ /* 0x000fc60007f5e0ff */
        /* <DEDUP_REMOVED lines=14> */
[----:B------:R-:W-:-:S03]  /*19e0*/  ISETP.GE.U32.AND P0, PT, R15, R12, PT ;  /* 0x0000000c0f00720c */ /* 0x000fc60003f06070 */
[----:B------:R-:W-:Y:S01]  /*19f0*/  IMAD.X R3, R3, 0x1, ~R4, P1 ;  /* 0x0000000103037824 */ /* 0x000fe200008e0e04 */
[----:B------:R-:W-:-:S04]  /*1a00*/  IADD3 R7, P1, PT, -R12, R15, RZ ;  /* 0x0000000f0c077210 */ /* 0x000fc80007f3e1ff */
[----:B------:R-:W-:Y:S02]  /*1a10*/  ISETP.GE.U32.AND.EX P0, PT, R3, R13, PT, P0 ;  /* 0x0000000d0300720c */ /* 0x000fe40003f06100 */
[----:B------:R-:W-:Y:S02]  /*1a20*/  IADD3.X R9, PT, PT, ~R13, R3, RZ, P1, !PT ;  /* 0x000000030d097210 */ /* 0x000fe40000ffe5ff */
[----:B------:R-:W-:Y:S02]  /*1a30*/  SEL R7, R7, R15, P0 ;  /* 0x0000000f07077207 */ /* 0x000fe40000000000 */
[----:B------:R-:W-:Y:S02]  /*1a40*/  SEL R9, R9, R3, P0 ;  /* 0x0000000309097207 */ /* 0x000fe40000000000 */
[C---:B------:R-:W-:Y:S01]  /*1a50*/  ISETP.GE.U32.AND P0, PT, R7.reuse, R12, PT ;  /* 0x0000000c0700720c */ /* 0x040fe20003f06070 */
[----:B------:R-:W-:Y:S01]  /*1a60*/  IMAD.IADD R3, R7, 0x1, -R12 ;  /* 0x0000000107037824 */ /* 0x000fe200078e0a0c */
[----:B------:R-:W-:-:S02]  /*1a70*/  ISETP.NE.U32.AND P1, PT, R12, RZ, PT ;  /* 0x000000ff0c00720c */ /* 0x000fc40003f25070 */
[----:B------:R-:W-:Y:S02]  /*1a80*/  ISETP.GE.U32.AND.EX P0, PT, R9, R13, PT, P0 ;  /* 0x0000000d0900720c */ /* 0x000fe40003f06100 */
[----:B------:R-:W-:Y:S02]  /*1a90*/  ISETP.NE.AND.EX P1, PT, R13, RZ, PT, P1 ;  /* 0x000000ff0d00720c */ /* 0x000fe40003f25310 */
[----:B------:R-:W-:Y:S02]  /*1aa0*/  SEL R3, R3, R7, P0 ;  /* 0x0000000703037207 */ /* 0x000fe40000000000 */
[----:B------:R-:W-:Y:S02]  /*1ab0*/  MOV R7, 0x0 ;  /* 0x0000000000077802 */ /* 0x000fe40000000f00 */
[----:B------:R-:W-:Y:S02]  /*1ac0*/  SEL R3, R3, 0xffffffff, P1 ;  /* 0xffffffff03037807 */ /* 0x000fe40000800000 */
[----:B------:R-:W-:Y:S05]  /*1ad0*/  RET.REL.NODEC R6 `(binary_add_backward) ;  /* 0xffffffe406487950 */ /* 0x000fea0003c3ffff */
.L_x_18:
[----:B------:R-:W-:-:S00]  /*1ae0*/  BRA `(.L_x_18) ;  /* 0xfffffffc00fc7947 */ /* 0x000fc0000383ffff */
[----:B------:R-:W-:-:S00]  /*1af0*/  NOP ;  /* 0x0000000000007918 */ /* 0x000fc00000000000 */
        /* <DEDUP_REMOVED lines=8> */
.L_x_35:


//--------------------- .text.binary_add_forward  --------------------------
	.section	.text.binary_add_forward,"ax",@progbits
	.align	128
        .global         binary_add_forward
        .type           binary_add_forward,@function
        .size           binary_add_forward,(.L_x_37 - binary_add_forward)
        .other          binary_add_forward,@"STO_CUDA_ENTRY STV_DEFAULT"
binary_add_forward:
.text.binary_add_forward:
        /* <DEDUP_REMOVED lines=10> */
[----:B------:R-:W-:Y:S01]  /*00a0*/  IMAD.MOV.U32 R0, RZ, RZ, RZ ;  /* 0x000000ffff007224 */ /* 0x000fe200078e00ff */
[----:B------:R-:W1:Y:S01]  /*00b0*/  LDCU.64 UR12, c[0x0][0x358] ;  /* 0x00006b00ff0c77ac */ /* 0x000e620008000a00 */
[----:B------:R-:W-:Y:S01]  /*00c0*/  UMOV UR5, URZ ;  /* 0x000000ff00057c82 */ /* 0x000fe20008000000 */
[----:B0-----:R-:W-:-:S04]  /*00d0*/  UISETP.NE.U32.AND UP0, UPT, UR8, URZ, UPT ;  /* 0x000000ff0800728c */ /* 0x001fc8000bf05070 */
[----:B------:R-:W-:-:S09]  /*00e0*/  UISETP.NE.AND.EX UP0, UPT, UR9, URZ, UPT, UP0 ;  /* 0x000000ff0900728c */ /* 0x000fd2000bf05300 */
[----:B-1----:R-:W-:Y:S05]  /*00f0*/  BRA.U !UP0, `(.L_x_19) ;  /* 0x0000000508487547 */ /* 0x002fea000b800000 */
[----:B------:R-:W-:Y:S01]  /*0100*/  IMAD.MOV.U32 R0, RZ, RZ, RZ ;  /* 0x000000ffff007224 */ /* 0x000fe200078e00ff */
[----:B------:R-:W0:Y:S01]  /*0110*/  LDCU.64 UR10, c[0x0][0x390] ;  /* 0x00007200ff0a77ac */ /* 0x000e220008000a00 */
[----:B------:R-:W1:Y:S01]  /*0120*/  LDCU.64 UR16, c[0x0][0x398] ;  /* 0x00007300ff1077ac */ /* 0x000e620008000a00 */
[----:B------:R-:W2:Y:S01]  /*0130*/  LDCU.64 UR18, c[0x0][0x3c8] ;  /* 0x00007900ff1277ac */ /* 0x000ea20008000a00 */
[----:B------:R-:W-:Y:S01]  /*0140*/  UMOV UR4, URZ ;  /* 0x000000ff00047c82 */ /* 0x000fe20008000000 */
[----:B------:R-:W-:Y:S01]  /*0150*/  UMOV UR6, URZ ;  /* 0x000000ff00067c82 */ /* 0x000fe20008000000 */
[----:B------:R-:W-:-:S05]  /*0160*/  UMOV UR7, URZ ;  /* 0x000000ff00077c82 */ /* 0x000fca0008000000 */
.L_x_24:
        /* <DEDUP_REMOVED lines=34> */
[----:B------:R-:W-:-:S12]  /*0390*/  HFMA2 R5, -RZ, RZ, 0, 0 ;  /* 0x00000000ff057431 */ /* 0x000fd800000001ff */
[----:B------:R-:W-:Y:S01]  /*03a0*/  @P1 VIADD R4, R4, 0x1 ;  /* 0x0000000104041836 */ /* 0x000fe20000000000 */
[----:B------:R-:W-:Y:S01]  /*03b0*/  @!P2 LOP3.LUT R4, RZ, R6, RZ, 0x33, !PT ;  /* 0x00000006ff04a212 */ /* 0x000fe200078e33ff */
[----:B------:R-:W-:Y:S06]  /*03c0*/  BRA `(.L_x_22) ;  /* 0x0000000000147947 */ /* 0x000fec0003800000 */
.L_x_21:
[----:B------:R-:W-:Y:S01]  /*03d0*/  IMAD.MOV.U32 R3, RZ, RZ, R2 ;  /* 0x000000ffff037224 */ /* 0x000fe200078e0002 */
[----:B------:R-:W-:-:S07]  /*03e0*/  MOV R4, 0x400 ;  /* 0x0000040000047802 */ /* 0x000fce0000000f00 */
[----:B0----5:R-:W-:Y:S05]  /*03f0*/  CALL.REL.NOINC `($__internal_2_$__cuda_sm20_div_u64) ;  /* 0x0000000800d07944 */ /* 0x021fea0003c00000 */
[----:B------:R-:W-:Y:S01]  /*0400*/  IMAD.MOV.U32 R4, RZ, RZ, R6 ;  /* 0x000000ffff047224 */ /* 0x000fe200078e0006 */
[----:B------:R-:W-:-:S07]  /*0410*/  MOV R5, R7 ;  /* 0x0000000700057202 */ /* 0x000fce0000000f00 */
.L_x_22:
[----:B-----5:R-:W-:-:S13]  /*0420*/  ISETP.NE.U32.AND P0, PT, R11, RZ, PT ;  /* 0x000000ff0b00720c */ /* 0x020fda0003f05070 */
[----:B------:R-:W-:Y:S05]  /*0430*/  @P0 BRA `(.L_x_23) ;  /* 0x00000000004c0947 */ /* 0x000fea0003800000 */
[----:B------:R-:W1:Y:S01]  /*0440*/  I2F.U32.RP R3, R10 ;  /* 0x0000000a00037306 */ /* 0x000e620000209000 */
[----:B------:R-:W-:Y:S01]  /*0450*/  IMAD.MOV R5, RZ, RZ, -R10 ;  /* 0x000000ffff057224 */ /* 0x000fe200078e0a0a */
[----:B------:R-:W-:-:S06]  /*0460*/  ISETP.NE.U32.AND P1, PT, R10, RZ, PT ;  /* 0x000000ff0a00720c */ /* 0x000fcc0003f25070 */
[----:B-1----:R-:W1:Y:S02]  /*0470*/  MUFU.RCP R3, R3 ;  /* 0x0000000300037308 */ /* 0x002e640000001000 */
[----:B-1----:R-:W-:-:S06]  /*0480*/  VIADD R6, R3, 0xffffffe ;  /* 0x0ffffffe03067836 */ /* 0x002fcc0000000000 */
[----:B------:R1:W2:Y:S02]  /*0490*/  F2I.FTZ.U32.TRUNC.NTZ R7, R6 ;  /* 0x0000000600077305 */ /* 0x0002a4000021f000 */
[----:B-1----:R-:W-:Y:S02]  /*04a0*/  HFMA2 R6, -RZ, RZ, 0, 0 ;  /* 0x00000000ff067431 */ /* 0x002fe400000001ff */
[----:B--2---:R-:W-:-:S04]  /*04b0*/  IMAD R5, R5, R7, RZ ;  /* 0x0000000705057224 */ /* 0x004fc800078e02ff */
[----:B------:R-:W-:-:S06]  /*04c0*/  IMAD.HI.U32 R7, R7, R5, R6 ;  /* 0x0000000507077227 */ /* 0x000fcc00078e0006 */
[----:B------:R-:W-:-:S04]  /*04d0*/  IMAD.HI.U32 R7, R7, R4, RZ ;  /* 0x0000000407077227 */ /* 0x000fc800078e00ff */
[----:B------:R-:W-:-:S04]  /*04e0*/  IMAD.MOV R7, RZ, RZ, -R7 ;  /* 0x000000ffff077224 */ /* 0x000fc800078e0a07 */
[----:B------:R-:W-:-:S05]  /*04f0*/  IMAD R5, R10, R7, R4 ;  /* 0x000000070a057224 */ /* 0x000fca00078e0204 */
[----:B------:R-:W-:-:S13]  /*0500*/  ISETP.GE.U32.AND P0, PT, R5, R10, PT ;  /* 0x0000000a0500720c */ /* 0x000fda0003f06070 */
[----:B------:R-:W-:-:S05]  /*0510*/  @P0 IMAD.IADD R5, R5, 0x1, -R10 ;  /* 0x0000000105050824 */ /* 0x000fca00078e0a0a */
[----:B------:R-:W-:-:S13]  /*0520*/  ISETP.GE.U32.AND P0, PT, R5, R10, PT ;  /* 0x0000000a0500720c */ /* 0x000fda0003f06070 */
[----:B------:R-:W-:Y:S02]  /*0530*/  @P0 IADD3 R5, PT, PT, -R10, R5, RZ ;  /* 0x000000050a050210 */ /* 0x000fe40007ffe1ff */
[----:B------:R-:W-:-:S05]  /*0540*/  @!P1 LOP3.LUT R5, RZ, R10, RZ, 0x33, !PT ;  /* 0x0000000aff059212 */ /* 0x000fca00078e33ff */
[----:B------:R-:W-:Y:S01]  /*0550*/  IMAD.MOV.U32 R3, RZ, RZ, R5 ;  /* 0x000000ffff037224 */ /* 0x000fe200078e0005 */
[----:B------:R-:W-:Y:S06]  /*0560*/  BRA `(.L_x_20) ;  /* 0x00000000000c7947 */ /* 0x000fec0003800000 */
.L_x_23:
[----:B------:R-:W-:Y:S01]  /*0570*/  IMAD.MOV.U32 R3, RZ, RZ, R5 ;  /* 0x000000ffff037224 */ /* 0x000fe200078e0005 */
[----:B------:R-:W-:-:S07]  /*0580*/  MOV R6, 0x5a0 ;  /* 0x000005a000067802 */ /* 0x000fce0000000f00 */
[----:B0-----:R-:W-:Y:S05]  /*0590*/  CALL.REL.NOINC `($__internal_3_$__cuda_sm20_rem_u64) ;  /* 0x0000000c00747944 */ /* 0x001fea0003c00000 */
.L_x_20:
        /* <DEDUP_REMOVED lines=8> */
.L_x_19:
[----:B------:R-:W-:Y:S01]  /*0620*/  UISETP.NE.U32.AND UP0, UPT, UR8, URZ, UPT ;  /* 0x000000ff0800728c */ /* 0x000fe2000bf05070 */
[----:B------:R-:W-:-:S03]  /*0630*/  CS2R R12, SRZ ;  /* 0x00000000000c7805 */ /* 0x000fc6000001ff00 */
[----:B------:R-:W-:-:S09]  /*0640*/  UISETP.NE.AND.EX UP0, UPT, UR9, URZ, UPT, UP0 ;  /* 0x000000ff0900728c */ /* 0x000fd2000bf05300 */
[----:B------:R-:W-:Y:S05]  /*0650*/  BRA.U !UP0, `(.L_x_25) ;  /* 0x0000000108f87547 */ /* 0x000fea000b800000 */
[----:B------:R-:W0:Y:S01]  /*0660*/  LDC.64 R14, c[0x0][0x3a8] ;  /* 0x0000ea00ff0e7b82 */ /* 0x000e220000000a00 */
[----:B------:R-:W-:Y:S01]  /*0670*/  MOV R11, R0 ;  /* 0x00000000000b7202 */ /* 0x000fe20000000f00 */
[----:B------:R-:W-:Y:S01]  /*0680*/  IMAD.MOV.U32 R10, RZ, RZ, RZ ;  /* 0x000000ffff0a7224 */ /* 0x000fe200078e00ff */
[----:B------:R-:W1:Y:S01]  /*0690*/  LDCU.64 UR8, c[0x0][0x390] ;  /* 0x00007200ff0877ac */ /* 0x000e620008000a00 */
[----:B------:R-:W2:Y:S01]  /*06a0*/  LDCU.128 UR16, c[0x0][0x390] ;  /* 0x00007200ff1077ac */ /* 0x000ea20008000c00 */
[----:B------:R-:W-:-:S05]  /*06b0*/  UMOV UR4, URZ ;  /* 0x000000ff00047c82 */ /* 0x000fca0008000000 */
.L_x_28:
        /* <DEDUP_REMOVED lines=17> */
[----:B--2---:R-:W-:-:S06]  /*07d0*/  IADD3 R4, PT, PT, R3, 0xffffffe, RZ ;  /* 0x0ffffffe03047810 */ /* 0x004fcc0007ffe0ff */
[----:B------:R2:W3:Y:S02]  /*07e0*/  F2I.FTZ.U32.TRUNC.NTZ R5, R4 ;  /* 0x0000000400057305 */ /* 0x0004e4000021f000 */
[----:B--2---:R-:W-:Y:S02]  /*07f0*/  IMAD.MOV.U32 R4, RZ, RZ, RZ ;  /* 0x000000ffff047224 */ /* 0x004fe400078e00ff */
[----:B---3--:R-:W-:-:S04]  /*0800*/  IMAD R7, R7, R5, RZ ;  /* 0x0000000507077224 */ /* 0x008fc800078e02ff */
[----:B------:R-:W-:-:S06]  /*0810*/  IMAD.HI.U32 R6, R5, R7, R4 ;  /* 0x0000000705067227 */ /* 0x000fcc00078e0004 */
[----:B------:R-:W-:-:S05]  /*0820*/  IMAD.HI.U32 R6, R6, R11, RZ ;  /* 0x0000000b06067227 */ /* 0x000fca00078e00ff */
[----:B------:R-:W-:-:S05]  /*0830*/  IADD3 R5, PT, PT, -R6, RZ, RZ ;  /* 0x000000ff06057210 */ /* 0x000fca0007ffe1ff */
[----:B------:R-:W-:-:S05]  /*0840*/  IMAD R5, R12, R5, R11 ;  /* 0x000000050c057224 */ /* 0x000fca00078e020b */
[----:B------:R-:W-:-:S13]  /*0850*/  ISETP.GE.U32.AND P0, PT, R5, R12, PT ;  /* 0x0000000c0500720c */ /* 0x000fda0003f06070 */
[----:B------:R-:W-:Y:S02]  /*0860*/  @P0 IMAD.IADD R5, R5, 0x1, -R12 ;  /* 0x0000000105050824 */ /* 0x000fe400078e0a0c */
[----:B------:R-:W-:-:S03]  /*0870*/  @P0 VIADD R6, R6, 0x1 ;  /* 0x0000000106060836 */ /* 0x000fc60000000000 */
[----:B------:R-:W-:-:S13]  /*0880*/  ISETP.GE.U32.AND P1, PT, R5, R12, PT ;  /* 0x0000000c0500720c */ /* 0x000fda0003f26070 */
[----:B------:R-:W-:Y:S02]  /*0890*/  @P1 IADD3 R6, PT, PT, R6, 0x1, RZ ;  /* 0x0000000106061810 */ /* 0x000fe40007ffe0ff */
[----:B------:R-:W-:-:S05]  /*08a0*/  @!P2 LOP3.LUT R6, RZ, R12, RZ, 0x33, !PT ;  /* 0x0000000cff06a212 */ /* 0x000fca00078e33ff */
[----:B------:R-:W-:-:S04]  /*08b0*/  IMAD.MOV R3, RZ, RZ, -R6 ;  /* 0x000000ffff037224 */ /* 0x000fc800078e0a06 */
[----:B------:R-:W-:Y:S01]  /*08c0*/  IMAD R12, R12, R3, R11 ;  /* 0x000000030c0c7224 */ /* 0x000fe200078e020b */
[----:B------:R-:W-:Y:S06]  /*08d0*/  BRA `(.L_x_27) ;  /* 0x00000000001c7947 */ /* 0x000fec0003800000 */
.L_x_26:
[----:B------:R-:W-:Y:S01]  /*08e0*/  IMAD.MOV.U32 R3, RZ, RZ, R11 ;  /* 0x000000ffff037224 */ /* 0x000fe200078e000b */
[----:B------:R-:W-:Y:S01]  /*08f0*/  MOV R6, R12 ;  /* 0x0000000c00067202 */ /* 0x000fe20000000f00 */
[----:B------:R-:W-:Y:S01]  /*0900*/  IMAD.MOV.U32 R7, RZ, RZ, R13 ;  /* 0x000000ffff077224 */ /* 0x000fe200078e000d */
[----:B------:R-:W-:-:S07]  /*0910*/  MOV R4, 0x930 ;  /* 0x0000093000047802 */ /* 0x000fce0000000f00 */
[----:B01----:R-:W-:Y:S05]  /*0920*/  CALL.REL.NOINC `($__internal_2_$__cuda_sm20_div_u64) ;  /* 0x0000000400847944 */ /* 0x003fea0003c00000 */
[----:B------:R-:W-:-:S04]  /*0930*/  IMAD.MOV R3, RZ, RZ, -R6 ;  /* 0x000000ffff037224 */ /* 0x000fc800078e0a06 */
[----:B------:R-:W-:-:S07]  /*0940*/  IMAD R12, R12, R3, R11 ;  /* 0x000000030c0c7224 */ /* 0x000fce00078e020b */
.L_x_27:
[----:B0-----:R-:W-:-:S04]  /*0950*/  LEA R4, P0, R20, R14, 0x3 ;  /* 0x0000000e14047211 */ /* 0x001fc800078018ff */
[----:B------:R-:W-:-:S06]  /*0960*/  LEA.HI.X R5, R20, R15, RZ, 0x3, P0 ;  /* 0x0000000f14057211 */ /* 0x000fcc00000f1cff */
[----:B------:R-:W2:Y:S01]  /*0970*/  LDG.E R5, desc[UR12][R4.64] ;  /* 0x0000000c04057981 */ /* 0x000ea2000c1e1900 */
[----:B------:R-:W-:Y:S01]  /*0980*/  UIADD3 UR6, UPT, UPT, UR4, 0x1, URZ ;  /* 0x0000000104067890 */ /* 0x000fe2000fffe0ff */
[----:B------:R-:W-:Y:S01]  /*0990*/  MOV R11, R6 ;  /* 0x00000006000b7202 */ /* 0x000fe20000000f00 */
[----:B------:R-:W-:Y:S02]  /*09a0*/  UMOV UR7, URZ ;  /* 0x000000ff00077c82 */ /* 0x000fe40008000000 */
[----:B-1----:R-:W-:Y:S01]  /*09b0*/  UISETP.GE.U32.AND UP0, UPT, UR6, UR8, UPT ;  /* 0x000000080600728c */ /* 0x002fe2000bf06070 */
[----:B------:R-:W-:Y:S02]  /*09c0*/  IMAD.U32 R13, RZ, RZ, UR7 ;  /* 0x00000007ff0d7e24 */ /* 0x000fe4000f8e00ff */
[----:B------:R-:W-:Y:S01]  /*09d0*/  UMOV UR4, UR6 ;  /* 0x0000000600047c82 */ /* 0x000fe20008000000 */
[----:B------:R-:W-:Y:S01]  /*09e0*/  UISETP.GE.U32.AND.EX UP0, UPT, URZ, UR9, UPT, UP0 ;  /* 0x00000009ff00728c */ /* 0x000fe2000bf06100 */
[----:B--2---:R-:W-:-:S02]  /*09f0*/  IMAD R10, R5, R12, R10 ;  /* 0x0000000c050a7224 */ /* 0x004fc400078e020a */
[----:B------:R-:W-:-:S06]  /*0a00*/  IMAD.U32 R12, RZ, RZ, UR6 ;  /* 0x00000006ff0c7e24 */ /* 0x000fcc000f8e00ff */
[----:B------:R-:W-:Y:S05]  /*0a10*/  BRA.U !UP0, `(.L_x_28) ;  /* 0xfffffffd08287547 */ /* 0x000fea000b83ffff */
[----:B------:R-:W-:Y:S01]  /*0a20*/  MOV R12, R10 ;  /* 0x0000000a000c7202 */ /* 0x000fe20000000f00 */
[----:B------:R-:W-:-:S07]  /*0a30*/  IMAD.MOV.U32 R13, RZ, RZ, RZ ;  /* 0x000000ffff0d7224 */ /* 0x000fce00078e00ff */
.L_x_25:
        /* <DEDUP_REMOVED lines=9> */
.L_x_32:
        /* <DEDUP_REMOVED lines=30> */
[----:B------:R-:W-:-:S05]  /*0cb0*/  @!P2 LOP3.LUT R5, RZ, R14, RZ, 0x33, !PT ;  /* 0x0000000eff05a212 */ /* 0x000fca00078e33ff */
[----:B------:R-:W-:-:S04]  /*0cc0*/  IMAD.MOV R3, RZ, RZ, -R5 ;  /* 0x000000ffff037224 */ /* 0x000fc800078e0a05 */
[----:B------:R-:W-:Y:S01]  /*0cd0*/  IMAD R14, R14, R3, R0 ;  /* 0x000000030e0e7224 */ /* 0x000fe200078e0200 */
[----:B------:R-:W-:Y:S06]  /*0ce0*/  BRA `(.L_x_31) ;  /* 0x0000000000207947 */ /* 0x000fec0003800000 */
.L_x_30:
[----:B------:R-:W-:Y:S01]  /*0cf0*/  MOV R3, R0 ;  /* 0x0000000000037202 */ /* 0x000fe20000000f00 */
[----:B------:R-:W-:Y:S01]  /*0d00*/  IMAD.MOV.U32 R6, RZ, RZ, R14 ;  /* 0x000000ffff067224 */ /* 0x000fe200078e000e */
[----:B------:R-:W-:Y:S01]  /*0d10*/  MOV R4, 0xd40 ;  /* 0x00000d4000047802 */ /* 0x000fe20000000f00 */
[----:B------:R-:W-:-:S07]  /*0d20*/  IMAD.MOV.U32 R7, RZ, RZ, R15 ;  /* 0x000000ffff077224 */ /* 0x000fce00078e000f */
[----:B01----:R-:W-:Y:S05]  /*0d30*/  CALL.REL.NOINC `($__internal_2_$__cuda_sm20_div_u64) ;  /* 0x0000000000807944 */ /* 0x003fea0003c00000 */
[----:B------:R-:W-:Y:S01]  /*0d40*/  IADD3 R3, PT, PT, -R6, RZ, RZ ;  /* 0x000000ff06037210 */ /* 0x000fe20007ffe1ff */
[----:B------:R-:W-:-:S04]  /*0d50*/  IMAD.MOV.U32 R5, RZ, RZ, R6 ;  /* 0x000000ffff057224 */ /* 0x000fc800078e0006 */
[----:B------:R-:W-:-:S07]  /*0d60*/  IMAD R14, R14, R3, R0 ;  /* 0x000000030e0e7224 */ /* 0x000fce00078e0200 */
.L_x_31:
        /* <DEDUP_REMOVED lines=8> */
[----:B------:R-:W-:Y:S01]  /*0df0*/  MOV R4, UR6 ;  /* 0x0000000600047c02 */ /* 0x000fe20008000f00 */
[----:B------:R-:W-:Y:S01]  /*0e00*/  UMOV UR4, UR6 ;  /* 0x0000000600047c82 */ /* 0x000fe20008000000 */
[----:B------:R-:W-:Y:S01]  /*0e10*/  UISETP.GE.U32.AND.EX UP0, UPT, URZ, UR15, UPT, UP0 ;  /* 0x0000000fff00728c */ /* 0x000fe2000bf06100 */
[----:B--2---:R-:W-:-:S08]  /*0e20*/  IMAD R20, R7, R14, R20 ;  /* 0x0000000e07147224 */ /* 0x004fd000078e0214 */
[----:B------:R-:W-:Y:S05]  /*0e30*/  BRA.U !UP0, `(.L_x_32) ;  /* 0xfffffffd08247547 */ /* 0x000fea000b83ffff */
[----:B------:R-:W-:Y:S02]  /*0e40*/  HFMA2 R5, -RZ, RZ, 0, 0 ;  /* 0x00000000ff057431 */ /* 0x000fe400000001ff */
[----:B------:R-:W-:-:S07]  /*0e50*/  IMAD.MOV.U32 R4, RZ, RZ, R20 ;  /* 0x000000ffff047224 */ /* 0x000fce00078e0014 */
.L_x_29:
[----:B------:R-:W0:Y:S01]  /*0e60*/  LDCU.64 UR8, c[0x0][0x3b0] ;  /* 0x00007600ff0877ac */ /* 0x000e220008000a00 */
[----:B------:R-:W1:Y:S01]  /*0e70*/  LDCU.64 UR6, c[0x0][0x3a0] ;  /* 0x00007400ff0677ac */ /* 0x000e620008000a00 */
[----:B0-----:R-:W-:Y:S02]  /*0e80*/  LEA R8, P1, R4, UR8, 0x2 ;  /* 0x0000000804087c11 */ /* 0x001fe4000f8210ff */
[----:B-1----:R-:W-:Y:S02]  /*0e90*/  LEA R6, P0, R12, UR6, 0x2 ;  /* 0x000000060c067c11 */ /* 0x002fe4000f8010ff */
[----:B------:R-:W-:Y:S02]  /*0ea0*/  LEA.HI.X R9, R4, UR9, R5, 0x2, P1 ;  /* 0x0000000904097c11 */ /* 0x000fe400088f1405 */
[----:B------:R-:W-:Y:S01]  /*0eb0*/  LEA.HI.X R7, R12, UR7, R13, 0x2, P0 ;  /* 0x000000070c077c11 */ /* 0x000fe200080f140d */
[----:B------:R-:W0:Y:S03]  /*0ec0*/  LDCU.64 UR6, c[0x0][0x3c0] ;  /* 0x00007800ff0677ac */ /* 0x000e260008000a00 */
[----:B------:R-:W2:Y:S04]  /*0ed0*/  LDG.E R9, desc[UR12][R8.64] ;  /* 0x0000000c08097981 */ /* 0x000ea8000c1e1900 */
[----:B------:R-:W2:Y:S01]  /*0ee0*/  LDG.E R6, desc[UR12][R6.64] ;  /* 0x0000000c06067981 */ /* 0x000ea2000c1e1900 */
[----:B0-----:R-:W-:-:S04]  /*0ef0*/  LEA R4, P0, R2, UR6, 0x2 ;  /* 0x0000000602047c11 */ /* 0x001fc8000f8010ff */
[----:B------:R-:W-:Y:S01]  /*0f00*/  LEA.HI.X R5, R2, UR7, RZ, 0x2, P0 ;  /* 0x0000000702057c11 */ /* 0x000fe200080f14ff */
[----:B--2---:R-:W-:-:S05]  /*0f10*/  FADD R3, R6, R9 ;  /* 0x0000000906037221 */ /* 0x004fca0000000000 */
[----:B------:R-:W-:Y:S01]  /*0f20*/  STG.E desc[UR12][R4.64], R3 ;  /* 0x0000000304007986 */ /* 0x000fe2000c10190c */
[----:B------:R-:W-:Y:S05]  /*0f30*/  EXIT ;  /* 0x000000000000794d */ /* 0x000fea0003800000 */
        .weak           $__internal_2_$__cuda_sm20_div_u64
        .type           $__internal_2_$__cuda_sm20_div_u64,@function
        .size           $__internal_2_$__cuda_sm20_div_u64,($__internal_3_$__cuda_sm20_rem_u64 - $__internal_2_$__cuda_sm20_div_u64)
$__internal_2_$__cuda_sm20_div_u64:
[----:B------:R-:W0:Y:S08]  /*0f40*/  I2F.U64.RP R22, R6 ;  /* 0x0000000600167312 */ /* 0x000e300000309000 */
[----:B0-----:R-:W0:Y:S02]  /*0f50*/  MUFU.RCP R22, R22 ;  /* 0x0000001600167308 */ /* 0x001e240000001000 */
[----:B0-----:R-:W-:-:S06]  /*0f60*/  VIADD R16, R22, 0x1ffffffe ;  /* 0x1ffffffe16107836 */ /* 0x001fcc0000000000 */
        /* <DEDUP_REMOVED lines=26> */
[----:B------:R-:W-:Y:S01]  /*1110*/  IMAD.MOV.U32 R9, RZ, RZ, RZ ;  /* 0x000000ffff097224 */ /* 0x000fe200078e00ff */
[----:B------:R-:W-:Y:S01]  /*1120*/  IADD3.X R5, PT, PT, R16, R5, RZ, P0, !PT ;  /* 0x0000000510057210 */ /* 0x000fe200007fe4ff */
[----:B------:R-:W-:-:S03]  /*1130*/  IMAD.HI.U32 R8, R18, R3, RZ ;  /* 0x0000000312087227 */ /* 0x000fc600078e00ff */
[----:B------:R-:W-:Y:S01]  /*1140*/  IADD3.X R5, PT, PT, RZ, RZ, R5, P2, P1 ;  /* 0x000000ffff057210 */ /* 0x000fe200017e2405 */
[----:B------:R-:W-:-:S04]  /*1150*/  IMAD.WIDE.U32 R8, R18, UR5, R8 ;  /* 0x0000000512087c25 */ /* 0x000fc8000f8e0008 */
[C---:B------:R-:W-:Y:S02]  /*1160*/  IMAD R17, R5.reuse, UR5, RZ ;  /* 0x0000000505117c24 */ /* 0x040fe4000f8e02ff */
[----:B------:R-:W-:-:S04]  /*1170*/  IMAD.HI.U32 R8, P0, R5, R3, R8 ;  /* 0x0000000305087227 */ /* 0x000fc80007800008 */
[----:B------:R-:W-:Y:S01]  /*1180*/  IMAD.HI.U32 R9, R5, UR5, RZ ;  /* 0x0000000505097c27 */ /* 0x000fe2000f8e00ff */
        /* <DEDUP_REMOVED lines=8> */
[----:B------:R-:W-:Y:S02]  /*1210*/  IADD3 R16, P2, PT, -R6, R3, RZ ;  /* 0x0000000306107210 */ /* 0x000fe40007f5e1ff */
[----:B------:R-:W-:Y:S02]  /*1220*/  IADD3.X R8, PT, PT, ~R8, UR5, RZ, P1, !PT ;  /* 0x0000000508087c10 */ /* 0x000fe40008ffe5ff */
[----:B------:R-:W-:Y:S02]  /*1230*/  IADD3 R18, P1, PT, R5, 0x1, RZ ;  /* 0x0000000105127810 */ /* 0x000fe40007f3e0ff */
[C---:B------:R-:W-:Y:S01]  /*1240*/  ISETP.GE.U32.AND.EX P0, PT, R8.reuse, R7, PT, P0 ;  /* 0x000000070800720c */ /* 0x040fe20003f06100 */
[----:B------:R-:W-:-:S02]  /*1250*/  IMAD.X R17, R8, 0x1, ~R7, P2 ;  /* 0x0000000108117824 */ /* 0x000fc400010e0e07 */
[----:B------:R-:W-:Y:S01]  /*1260*/  IMAD.X R22, RZ, RZ, R9, P1 ;  /* 0x000000ffff167224 */ /* 0x000fe200008e0609 */
[----:B------:R-:W-:Y:S02]  /*1270*/  SEL R3, R16, R3, P0 ;  /* 0x0000000310037207 */ /* 0x000fe40000000000 */
[----:B------:R-:W-:Y:S02]  /*1280*/  SEL R18, R18, R5, P0 ;  /* 0x0000000512127207 */ /* 0x000fe40000000000 */
[----:B------:R-:W-:Y:S02]  /*1290*/  SEL R8, R17, R8, P0 ;  /* 0x0000000811087207 */ /* 0x000fe40000000000 */
[----:B------:R-:W-:Y:S02]  /*12a0*/  SEL R22, R22, R9, P0 ;  /* 0x0000000916167207 */ /* 0x000fe40000000000 */
[----:B------:R-:W-:Y:S02]  /*12b0*/  ISETP.GE.U32.AND P0, PT, R3, R6, PT ;  /* 0x000000060300720c */ /* 0x000fe40003f06070 */
[----:B------:R-:W-:-:S02]  /*12c0*/  IADD3 R3, P2, PT, R18, 0x1, RZ ;  /* 0x0000000112037810 */ /* 0x000fc40007f5e0ff */
[----:B------:R-:W-:Y:S02]  /*12d0*/  ISETP.NE.U32.AND P1, PT, R6, RZ, PT ;  /* 0x000000ff0600720c */ /* 0x000fe40003f25070 */
[----:B------:R-:W-:Y:S02]  /*12e0*/  ISETP.GE.U32.AND.EX P0, PT, R8, R7, PT, P0 ;  /* 0x000000070800720c */ /* 0x000fe40003f06100 */
[-C--:B------:R-:W-:Y:S02]  /*12f0*/  IADD3.X R5, PT, PT, RZ, R22.reuse, RZ, P2, !PT ;  /* 0x00000016ff057210 */ /* 0x080fe400017fe4ff */
[----:B------:R-:W-:Y:S02]  /*1300*/  ISETP.NE.AND.EX P1, PT, R7, RZ, PT, P1 ;  /* 0x000000ff0700720c */ /* 0x000fe40003f25310 */
[----:B------:R-:W-:Y:S01]  /*1310*/  SEL R7, R5, R22, P0 ;  /* 0x0000001605077207 */ /* 0x000fe20000000000 */
[----:B------:R-:W-:Y:S01]  /*1320*/  IMAD.MOV.U32 R5, RZ, RZ, 0x0 ;  /* 0x00000000ff057424 */ /* 0x000fe200078e00ff */
[----:B------:R-:W-:-:S02]  /*1330*/  SEL R6, R3, R18, P0 ;  /* 0x0000001203067207 */ /* 0x000fc40000000000 */
[----:B------:R-:W-:Y:S02]  /*1340*/  SEL R7, R7, 0xffffffff, P1 ;  /* 0xffffffff07077807 */ /* 0x000fe40000800000 */
[----:B------:R-:W-:Y:S01]  /*1350*/  SEL R6, R6, 0xffffffff, P1 ;  /* 0xffffffff06067807 */ /* 0x000fe20000800000 */
[----:B------:R-:W-:Y:S06]  /*1360*/  RET.REL.NODEC R4 `(binary_add_forward) ;  /* 0xffffffec04247950 */ /* 0x000fec0003c3ffff */
        .weak           $__internal_3_$__cuda_sm20_rem_u64
        .type           $__internal_3_$__cuda_sm20_rem_u64,@function
        .size           $__internal_3_$__cuda_sm20_rem_u64,(.L_x_37 - $__internal_3_$__cuda_sm20_rem_u64)
$__internal_3_$__cuda_sm20_rem_u64:
[----:B------:R-:W0:Y:S08]  /*1370*/  I2F.U64.RP R5, R10 ;  /* 0x0000000a00057312 */ /* 0x000e300000309000 */
[----:B0-----:R-:W0:Y:S02]  /*1380*/  MUFU.RCP R5, R5 ;  /* 0x0000000500057308 */ /* 0x001e240000001000 */
[----:B0-----:R-:W-:-:S06]  /*1390*/  VIADD R8, R5, 0x1ffffffe ;  /* 0x1ffffffe05087836 */ /* 0x001fcc0000000000 */
[----:B------:R-:W0:Y:S02]  /*13a0*/  F2I.U64.TRUNC R8, R8 ;  /* 0x0000000800087311 */ /* 0x000e24000020d800 */
[----:B0-----:R-:W-:-:S04]  /*13b0*/  IMAD.WIDE.U32 R12, R8, R10, RZ ;  /* 0x0000000a080c7225 */ /* 0x001fc800078e00ff */
[C---:B------:R-:W-:Y:S01]  /*13c0*/  IMAD R7, R8.reuse, R11, R13 ;  /* 0x0000000b08077224 */ /* 0x040fe200078e020d */
[----:B------:R-:W-:Y:S01]  /*13d0*/  IADD3 R15, P0, PT, RZ, -R12, RZ ;  /* 0x8000000cff0f7210 */ /* 0x000fe20007f1e0ff */
[----:B------:R-:W-:Y:S02]  /*13e0*/  IMAD.MOV.U32 R13, RZ, RZ, R8 ;  /* 0x000000ffff0d7224 */ /* 0x000fe400078e0008 */
        /* <DEDUP_REMOVED lines=19> */
[----:B------:R-:W-:Y:S02]  /*1520*/  HFMA2 R9, -RZ, RZ, 0, 0 ;  /* 0x00000000ff097431 */ /* 0x000fe400000001ff */
        /* <DEDUP_REMOVED lines=27> */
[----:B------:R-:W-:Y:S02]  /*16e0*/  MOV R7, 0x0 ;  /* 0x0000000000077802 */ /* 0x000fe40000000f00 */
[----:B------:R-:W-:Y:S02]  /*16f0*/  ISETP.NE.AND.EX P1, PT, R11, RZ, PT, P1 ;  /* 0x000000ff0b00720c */ /* 0x000fe40003f25310 */
[----:B------:R-:W-:-:S04]  /*1700*/  SEL R3, R3, R5, P0 ;  /* 0x0000000503037207 */ /* 0x000fc80000000000 */
[----:B------:R-:W-:Y:S01]  /*1710*/  SEL R3, R3, 0xffffffff, P1 ;  /* 0xffffffff03037807 */ /* 0x000fe20000800000 */
[----:B------:R-:W-:Y:S06]  /*1720*/  RET.REL.NODEC R6 `(binary_add_forward) ;  /* 0xffffffe806347950 */ /* 0x000fec0003c3ffff */
.L_x_33:
        /* <DEDUP_REMOVED lines=13> */
.L_x_37:


//--------------------- .nv.shared.reserved.0     --------------------------
	.section	.nv.shared.reserved.0,"aw",@nobits
	.weak		__nv_reservedSMEM_offset_0_alias
	.size		__nv_reservedSMEM_offset_0_alias, 0, 64
	.other		__nv_reservedSMEM_offset_0_alias,@"STO_CUDA_RESERVED_SHARED STV_DEFAULT"
__nv_reservedSMEM_offset_0_alias:
	.zero		0
	.zero		64


//--------------------- .nv.constant0.binary_add_backward --------------------------
	.section	.nv.constant0.binary_add_backward,"a",@progbits
	.sectionflags	@""
	.align	4
.nv.constant0.binary_add_backward:
	.zero		992


//--------------------- .nv.constant0.binary_add_forward --------------------------
	.section	.nv.constant0.binary_add_forward,"a",@progbits
	.sectionflags	@""
	.align	4
.nv.constant0.binary_add_forward:
	.zero		976


//--------------------- SYMBOLS --------------------------

	.type		.nv.reservedSmem.offset0,@object
	.size		.nv.reservedSmem.offset0,0x4
